// auto-generated by cutlass_sweep.gemm — config: {"arch": "sm_100", "cluster_m": 2, "cluster_n": 2, "dtype": "e5m2", "stages": 3, "tile_k": 128, "tile_m": 256, "tile_n": 128}
#include "cutlass/cutlass.h"
#include "cutlass/gemm/collective/collective_builder.hpp"
#include "cutlass/gemm/device/gemm_universal_adapter.h"
#include "cutlass/gemm/kernel/gemm_universal.hpp"
#include "cutlass/epilogue/collective/collective_builder.hpp"

using ElemA = cutlass::float_e5m2_t;
using ElemB = cutlass::float_e5m2_t;
using ElemCD = cutlass::float_e5m2_t;
using Acc  = float;
using TileShape    = cute::Shape<cute::_256, cute::_128, cute::_128>;
using ClusterShape = cute::Shape<cute::_2, cute::_2, cute::_1>;

using CollectiveEpilogue = typename cutlass::epilogue::collective::CollectiveBuilder<
    cutlass::arch::Sm100, cutlass::arch::OpClassTensorOp,
    TileShape, ClusterShape,
    cutlass::epilogue::collective::EpilogueTileAuto,
    Acc, Acc,
    ElemCD, cutlass::layout::RowMajor, 128 / cutlass::sizeof_bits<ElemCD>::value,
    ElemCD, cutlass::layout::RowMajor, 128 / cutlass::sizeof_bits<ElemCD>::value,
    cutlass::epilogue::collective::EpilogueScheduleAuto
  >::CollectiveOp;

using CollectiveMainloop = typename cutlass::gemm::collective::CollectiveBuilder<
    cutlass::arch::Sm100, cutlass::arch::OpClassTensorOp,
    ElemA, cutlass::layout::RowMajor, 128 / cutlass::sizeof_bits<ElemA>::value,
    ElemB, cutlass::layout::ColumnMajor, 128 / cutlass::sizeof_bits<ElemB>::value,
    Acc,
    TileShape, ClusterShape,
    cutlass::gemm::collective::StageCount<3>,
    cutlass::gemm::collective::KernelScheduleAuto
  >::CollectiveOp;

using GemmKernel = cutlass::gemm::kernel::GemmUniversal<
    cute::Shape<int,int,int,int>,
    CollectiveMainloop,
    CollectiveEpilogue
>;
using Gemm = cutlass::gemm::device::GemmUniversalAdapter<GemmKernel>;

// Force the device kernel symbol into the cubin without needing a host main.
auto* _anchor = &cutlass::device_kernel<GemmKernel>;


// ===== COMPILED SASS (sm_100a) =====

	.target	sm_100a

	.elftype	@"ET_EXEC"


//--------------------- .note.nv.tkinfo           --------------------------
	.section	.note.nv.tkinfo,"",@"SHT_NOTE"
	.sectionflags	@"SHF_NOTE_NV_TKINFO"
	.tkinfo
        /*0018*/ 	.word	0x00000002
        /*0030*/ 	.string	""
        /*0030*/ 	.string	"ptxas"
        /*0030*/ 	.string	"Cuda compilation tools, release 13.0, V13.0.88"
        /*0030*/ 	.string	"Build cuda_13.0.r13.0/compiler.36424714_0"
        /*0030*/ 	.string	"-arch sm_100a -m 64 "



//--------------------- .note.nv.cuinfo           --------------------------
	.section	.note.nv.cuinfo,"",@"SHT_NOTE"
	.sectionflags	@"SHF_NOTE_NV_CUINFO"
        /*0018*/ 	.short	0x0002
        /*001a*/ 	.short	0x0064
        /*001c*/ 	.short	0x0082
	.zero		2


//--------------------- .nv.info                  --------------------------
	.section	.nv.info,"",@"SHT_CUDA_INFO"
	.align	4


	//----- nvinfo : EIATTR_REGCOUNT
	.align		4
        /*0000*/ 	.byte	0x04, 0x2f
        /*0002*/ 	.short	(.L_19 - .L_18)
	.align		4
.L_18:
        /*0004*/ 	.word	index@(_ZN7cutlass13device_kernelINS_4gemm6kernel13GemmUniversalIN4cute5tupleIJiiiiEEENS1_10collective13CollectiveMmaINS1_35MainloopSm100TmaUmmaWarpSpecializedILi3ELi2ELi4ENS5_IJNS4_1CILi2EEESB_NSA_ILi1EEEEEEEENS5_IJNSA_ILi256EEENSA_ILi128EEESG_EEENS_12float_e5m2_tENS5_IJlSC_lEEESI_SJ_NS4_8TiledMMAINS4_8MMA_AtomIJNS4_10MMA_TraitsINS4_25SM100_MMA_F8F6F4_2x1SM_SSEJSI_SI_fSF_SG_NS4_17integral_constantINS4_4UMMA5MajorELSQ_0EEESR_NSO_INSP_7ScaleInELSS_0EEEST_EEEEEENS4_6LayoutINS5_IJSC_SC_SC_EEENS5_IJNSA_ILi0EEESY_SY_EEEEENS5_IJNS4_10UnderscoreES11_S11_EEEEENS4_28SM100_TMA_2SM_LOAD_MULTICASTENS4_14ComposedLayoutINS4_7SwizzleILi3ELi4ELi3EEENS4_18smem_ptr_flag_bitsILi8EEENSW_INS5_IJNSA_ILi8EEESG_EEENS5_IJSG_SC_EEEEEEEvNS4_8identityENS4_18SM100_TMA_2SM_LOADES1E_vS1F_EENS_8epilogue10collective18CollectiveEpilogueINS1I_23Sm100TmaWarpSpecializedILi2ELi2ELi64ELb0ELb0EEEJNS5_IJSG_SG_SG_EEENS5_IJNSW_ISG_SC_EENSW_INSA_ILi64EEESC_EEEEESI_SJ_SI_SJ_NS1I_6fusion15FusionCallbacksIS1M_NS1S_17LinearCombinationISI_fSI_fLNS_15FloatRoundStyleE2EEES1N_S1R_JEEENS4_5SM1004TMEM4LOAD26SM100_TMEM_LOAD_32dp32b64xENS4_13SM90_TMA_LOADENS15_INS16_ILi2ELi4ELi3EEES19_NSW_INS5_IJS1A_S1P_EEENS5_IJS1P_SC_EEEEEEENS4_39AutoVectorizingCopyWithAssumedAlignmentILi128EEENS4_14SM90_TMA_STOREES27_S29_S29_EEEvvEEEEvNT_6ParamsE)
        /*0008*/ 	.word	0x000000cd


	//----- nvinfo : EIATTR_FRAME_SIZE
	.align		4
.L_19:
        /*000c*/ 	.byte	0x04, 0x11
        /*000e*/ 	.short	(.L_21 - .L_20)
	.align		4
.L_20:
        /*0010*/ 	.word	index@($__internal_2_$__cuda_sm10x_tcgen05_guardrail_trap_unallocated_columns_being_dealloced)
        /*0014*/ 	.word	0x00000000


	//----- nvinfo : EIATTR_FRAME_SIZE
	.align		4
.L_21:
        /*0018*/ 	.byte	0x04, 0x11
        /*001a*/ 	.short	(.L_23 - .L_22)
	.align		4
.L_22:
        /*001c*/ 	.word	index@($__internal_1_$__cuda_sm10x_tcgen05_guardrail_trap_phase_invalid_during_alloc)
        /*0020*/ 	.word	0x00000000


	//----- nvinfo : EIATTR_FRAME_SIZE
	.align		4
.L_23:
        /*0024*/ 	.byte	0x04, 0x11
        /*0026*/ 	.short	(.L_25 - .L_24)
	.align		4
.L_24:
        /*0028*/ 	.word	index@($__internal_0_$__cuda_sm10x_tcgen05_guardrail_trap_col_being_dealloced_not_returned_by_alloc)
        /*002c*/ 	.word	0x00000000


	//----- nvinfo : EIATTR_FRAME_SIZE
	.align		4
.L_25:
        /*0030*/ 	.byte	0x04, 0x11
        /*0032*/ 	.short	(.L_27 - .L_26)
	.align		4
.L_26:
        /*0034*/ 	.word	index@(_ZN7cutlass13device_kernelINS_4gemm6kernel13GemmUniversalIN4cute5tupleIJiiiiEEENS1_10collective13CollectiveMmaINS1_35MainloopSm100TmaUmmaWarpSpecializedILi3ELi2ELi4ENS5_IJNS4_1CILi2EEESB_NSA_ILi1EEEEEEEENS5_IJNSA_ILi256EEENSA_ILi128EEESG_EEENS_12float_e5m2_tENS5_IJlSC_lEEESI_SJ_NS4_8TiledMMAINS4_8MMA_AtomIJNS4_10MMA_TraitsINS4_25SM100_MMA_F8F6F4_2x1SM_SSEJSI_SI_fSF_SG_NS4_17integral_constantINS4_4UMMA5MajorELSQ_0EEESR_NSO_INSP_7ScaleInELSS_0EEEST_EEEEEENS4_6LayoutINS5_IJSC_SC_SC_EEENS5_IJNSA_ILi0EEESY_SY_EEEEENS5_IJNS4_10UnderscoreES11_S11_EEEEENS4_28SM100_TMA_2SM_LOAD_MULTICASTENS4_14ComposedLayoutINS4_7SwizzleILi3ELi4ELi3EEENS4_18smem_ptr_flag_bitsILi8EEENSW_INS5_IJNSA_ILi8EEESG_EEENS5_IJSG_SC_EEEEEEEvNS4_8identityENS4_18SM100_TMA_2SM_LOADES1E_vS1F_EENS_8epilogue10collective18CollectiveEpilogueINS1I_23Sm100TmaWarpSpecializedILi2ELi2ELi64ELb0ELb0EEEJNS5_IJSG_SG_SG_EEENS5_IJNSW_ISG_SC_EENSW_INSA_ILi64EEESC_EEEEESI_SJ_SI_SJ_NS1I_6fusion15FusionCallbacksIS1M_NS1S_17LinearCombinationISI_fSI_fLNS_15FloatRoundStyleE2EEES1N_S1R_JEEENS4_5SM1004TMEM4LOAD26SM100_TMEM_LOAD_32dp32b64xENS4_13SM90_TMA_LOADENS15_INS16_ILi2ELi4ELi3EEES19_NSW_INS5_IJS1A_S1P_EEENS5_IJS1P_SC_EEEEEEENS4_39AutoVectorizingCopyWithAssumedAlignmentILi128EEENS4_14SM90_TMA_STOREES27_S29_S29_EEEvvEEEEvNT_6ParamsE)
        /*0038*/ 	.word	0x00000000


	//----- nvinfo : EIATTR_MIN_STACK_SIZE
	.align		4
.L_27:
        /*003c*/ 	.byte	0x04, 0x12
        /*003e*/ 	.short	(.L_29 - .L_28)
	.align		4
.L_28:
        /*0040*/ 	.word	index@(_ZN7cutlass13device_kernelINS_4gemm6kernel13GemmUniversalIN4cute5tupleIJiiiiEEENS1_10collective13CollectiveMmaINS1_35MainloopSm100TmaUmmaWarpSpecializedILi3ELi2ELi4ENS5_IJNS4_1CILi2EEESB_NSA_ILi1EEEEEEEENS5_IJNSA_ILi256EEENSA_ILi128EEESG_EEENS_12float_e5m2_tENS5_IJlSC_lEEESI_SJ_NS4_8TiledMMAINS4_8MMA_AtomIJNS4_10MMA_TraitsINS4_25SM100_MMA_F8F6F4_2x1SM_SSEJSI_SI_fSF_SG_NS4_17integral_constantINS4_4UMMA5MajorELSQ_0EEESR_NSO_INSP_7ScaleInELSS_0EEEST_EEEEEENS4_6LayoutINS5_IJSC_SC_SC_EEENS5_IJNSA_ILi0EEESY_SY_EEEEENS5_IJNS4_10UnderscoreES11_S11_EEEEENS4_28SM100_TMA_2SM_LOAD_MULTICASTENS4_14ComposedLayoutINS4_7SwizzleILi3ELi4ELi3EEENS4_18smem_ptr_flag_bitsILi8EEENSW_INS5_IJNSA_ILi8EEESG_EEENS5_IJSG_SC_EEEEEEEvNS4_8identityENS4_18SM100_TMA_2SM_LOADES1E_vS1F_EENS_8epilogue10collective18CollectiveEpilogueINS1I_23Sm100TmaWarpSpecializedILi2ELi2ELi64ELb0ELb0EEEJNS5_IJSG_SG_SG_EEENS5_IJNSW_ISG_SC_EENSW_INSA_ILi64EEESC_EEEEESI_SJ_SI_SJ_NS1I_6fusion15FusionCallbacksIS1M_NS1S_17LinearCombinationISI_fSI_fLNS_15FloatRoundStyleE2EEES1N_S1R_JEEENS4_5SM1004TMEM4LOAD26SM100_TMEM_LOAD_32dp32b64xENS4_13SM90_TMA_LOADENS15_INS16_ILi2ELi4ELi3EEES19_NSW_INS5_IJS1A_S1P_EEENS5_IJS1P_SC_EEEEEEENS4_39AutoVectorizingCopyWithAssumedAlignmentILi128EEENS4_14SM90_TMA_STOREES27_S29_S29_EEEvvEEEEvNT_6ParamsE)
        /*0044*/ 	.word	0x00000000
.L_29:


//--------------------- .nv.compat                --------------------------
	.section	.nv.compat,"",@"SHT_CUDA_COMPAT_INFO"
	.align	4
        /*0000*/ 	.byte	0x02, 0x09, 0x01, 0x00, 0x02, 0x02, 0x02, 0x00, 0x02, 0x05, 0x05, 0x00, 0x03, 0x07, 0x01, 0x01
        /*0010*/ 	.byte	0x02, 0x03, 0x01, 0x00, 0x02, 0x06, 0x01, 0x00, 0x04, 0x0b, 0x08, 0x00, 0x09, 0x00, 0x00, 0x00
        /*0020*/ 	.byte	0x00, 0x00, 0x00, 0x00


//--------------------- .nv.info._ZN7cutlass13device_kernelINS_4gemm6kernel13GemmUniversalIN4cute5tupleIJiiiiEEENS1_10collective13CollectiveMmaINS1_35MainloopSm100TmaUmmaWarpSpecializedILi3ELi2ELi4ENS5_IJNS4_1CILi2EEESB_NSA_ILi1EEEEEEEENS5_IJNSA_ILi256EEENSA_ILi128EEESG_EEENS_12float_e5m2_tENS5_IJlSC_lEEESI_SJ_NS4_8TiledMMAINS4_8MMA_AtomIJNS4_10MMA_TraitsINS4_25SM100_MMA_F8F6F4_2x1SM_SSEJSI_SI_fSF_SG_NS4_17integral_constantINS4_4UMMA5MajorELSQ_0EEESR_NSO_INSP_7ScaleInELSS_0EEEST_EEEEEENS4_6LayoutINS5_IJSC_SC_SC_EEENS5_IJNSA_ILi0EEESY_SY_EEEEENS5_IJNS4_10UnderscoreES11_S11_EEEEENS4_28SM100_TMA_2SM_LOAD_MULTICASTENS4_14ComposedLayoutINS4_7SwizzleILi3ELi4ELi3EEENS4_18smem_ptr_flag_bitsILi8EEENSW_INS5_IJNSA_ILi8EEESG_EEENS5_IJSG_SC_EEEEEEEvNS4_8identityENS4_18SM100_TMA_2SM_LOADES1E_vS1F_EENS_8epilogue10collective18CollectiveEpilogueINS1I_23Sm100TmaWarpSpecializedILi2ELi2ELi64ELb0ELb0EEEJNS5_IJSG_SG_SG_EEENS5_IJNSW_ISG_SC_EENSW_INSA_ILi64EEESC_EEEEESI_SJ_SI_SJ_NS1I_6fusion15FusionCallbacksIS1M_NS1S_17LinearCombinationISI_fSI_fLNS_15FloatRoundStyleE2EEES1N_S1R_JEEENS4_5SM1004TMEM4LOAD26SM100_TMEM_LOAD_32dp32b64xENS4_13SM90_TMA_LOADENS15_INS16_ILi2ELi4ELi3EEES19_NSW_INS5_IJS1A_S1P_EEENS5_IJS1P_SC_EEEEEEENS4_39AutoVectorizingCopyWithAssumedAlignmentILi128EEENS4_14SM90_TMA_STOREES27_S29_S29_EEEvvEEEEvNT_6ParamsE --------------------------
	.section	.nv.info._ZN7cutlass13device_kernelINS_4gemm6kernel13GemmUniversalIN4cute5tupleIJiiiiEEENS1_10collective13CollectiveMmaINS1_35MainloopSm100TmaUmmaWarpSpecializedILi3ELi2ELi4ENS5_IJNS4_1CILi2EEESB_NSA_ILi1EEEEEEEENS5_IJNSA_ILi256EEENSA_ILi128EEESG_EEENS_12float_e5m2_tENS5_IJlSC_lEEESI_SJ_NS4_8TiledMMAINS4_8MMA_AtomIJNS4_10MMA_TraitsINS4_25SM100_MMA_F8F6F4_2x1SM_SSEJSI_SI_fSF_SG_NS4_17integral_constantINS4_4UMMA5MajorELSQ_0EEESR_NSO_INSP_7ScaleInELSS_0EEEST_EEEEEENS4_6LayoutINS5_IJSC_SC_SC_EEENS5_IJNSA_ILi0EEESY_SY_EEEEENS5_IJNS4_10UnderscoreES11_S11_EEEEENS4_28SM100_TMA_2SM_LOAD_MULTICASTENS4_14ComposedLayoutINS4_7SwizzleILi3ELi4ELi3EEENS4_18smem_ptr_flag_bitsILi8EEENSW_INS5_IJNSA_ILi8EEESG_EEENS5_IJSG_SC_EEEEEEEvNS4_8identityENS4_18SM100_TMA_2SM_LOADES1E_vS1F_EENS_8epilogue10collective18CollectiveEpilogueINS1I_23Sm100TmaWarpSpecializedILi2ELi2ELi64ELb0ELb0EEEJNS5_IJSG_SG_SG_EEENS5_IJNSW_ISG_SC_EENSW_INSA_ILi64EEESC_EEEEESI_SJ_SI_SJ_NS1I_6fusion15FusionCallbacksIS1M_NS1S_17LinearCombinationISI_fSI_fLNS_15FloatRoundStyleE2EEES1N_S1R_JEEENS4_5SM1004TMEM4LOAD26SM100_TMEM_LOAD_32dp32b64xENS4_13SM90_TMA_LOADENS15_INS16_ILi2ELi4ELi3EEES19_NSW_INS5_IJS1A_S1P_EEENS5_IJS1P_SC_EEEEEEENS4_39AutoVectorizingCopyWithAssumedAlignmentILi128EEENS4_14SM90_TMA_STOREES27_S29_S29_EEEvvEEEEvNT_6ParamsE,"",@"SHT_CUDA_INFO"
	.sectionflags	@""
	.align	4


	//----- nvinfo : EIATTR_CUDA_API_VERSION
	.align		4
        /*0000*/ 	.byte	0x04, 0x37
        /*0002*/ 	.short	(.L_31 - .L_30)
.L_30:
        /*0004*/ 	.word	0x00000082


	//----- nvinfo : EIATTR_KPARAM_INFO
	.align		4
.L_31:
        /*0008*/ 	.byte	0x04, 0x17
        /*000a*/ 	.short	(.L_33 - .L_32)
.L_32:
        /*000c*/ 	.word	0x00000000
        /*0010*/ 	.short	0x0000
        /*0012*/ 	.short	0x0000
        /*0014*/ 	.byte	0x00, 0xf0, 0x01, 0x20


	//----- nvinfo : EIATTR_AT_ENTRY_FRAGMENTS
	.align		4
.L_33:
        /*0018*/ 	.byte	0x04, 0x4f
        /*001a*/ 	.short	(.L_35 - .L_34)


	//   ....[0]....
.L_34:
        /*001c*/ 	.word	0x00000007


	//----- nvinfo : EIATTR_RESERVED_SMEM_USED
	.align		4
.L_35:
        /*0020*/ 	.byte	0x01, 0x41
	.zero		2


	//----- nvinfo : EIATTR_SPARSE_MMA_MASK
	.align		4
        /*0024*/ 	.byte	0x03, 0x50
        /*0026*/ 	.short	0x0000


	//----- nvinfo : EIATTR_TCGEN05_2CTA_USED
	.align		4
        /*0028*/ 	.byte	0x01, 0x52
	.zero		2


	//----- nvinfo : EIATTR_MAXREG_COUNT
	.align		4
        /*002c*/ 	.byte	0x03, 0x1b
        /*002e*/ 	.short	0x00ff


	//----- nvinfo : EIATTR_NUM_BARRIERS
	.align		4
        /*0030*/ 	.byte	0x02, 0x4c
        /*0032*/ 	.byte	0x07
	.zero		1


	//----- nvinfo : EIATTR_EXTERNS
	.align		4
        /*0034*/ 	.byte	0x04, 0x0f
        /*0036*/ 	.short	(.L_37 - .L_36)


	//   ....[0]....
	.align		4
.L_36:
        /*0038*/ 	.word	index@(__assertfail)


	//----- nvinfo : EIATTR_MERCURY_ISA_VERSION
	.align		4
.L_37:
        /*003c*/ 	.byte	0x03, 0x5f
        /*003e*/ 	.short	0x0101


	//----- nvinfo : EIATTR_INT_WARP_WIDE_INSTR_OFFSETS
	.align		4
        /*0040*/ 	.byte	0x04, 0x31
        /*0042*/ 	.short	(.L_39 - .L_38)


	//   ....[0]....
.L_38:
        /*0044*/ 	.word	0x00000d10


	//   ....[1]....
        /*0048*/ 	.word	0x00000db0


	//   ....[2]....
        /*004c*/ 	.word	0x00004170


	//   ....[3]....
        /*0050*/ 	.word	0x00004190


	//   ....[4]....
        /*0054*/ 	.word	0x000041c0


	//   ....[5]....
        /*0058*/ 	.word	0x00004cf0


	//   ....[6]....
        /*005c*/ 	.word	0x00004d60


	//   ....[7]....
        /*0060*/ 	.word	0x00004e30


	//   ....[8]....
        /*0064*/ 	.word	0x00004ee0


	//----- nvinfo : EIATTR_COOP_GROUP_MASK_REGIDS
	.align		4
.L_39:
        /*0068*/ 	.byte	0x04, 0x29
        /*006a*/ 	.short	(.L_41 - .L_40)


	//   ....[0]....
.L_40:
        /*006c*/ 	.word	0xffffffff


	//   ....[1]....
        /*0070*/ 	.word	0xffffffff


	//   ....[2]....
        /*0074*/ 	.word	0xffffffff


	//   ....[3]....
        /*0078*/ 	.word	0xffffffff


	//   ....[4]....
        /*007c*/ 	.word	0xffffffff


	//   ....[5]....
        /*0080*/ 	.word	0xffffffff


	//   ....[6]....
        /*0084*/ 	.word	0xffffffff


	//   ....[7]....
        /*0088*/ 	.word	0xffffffff


	//   ....[8]....
        /*008c*/ 	.word	0xffffffff


	//   ....[9]....
        /*0090*/ 	.word	0xffffffff


	//   ....[10]....
        /*0094*/ 	.word	0xffffffff


	//   ....[11]....
        /*0098*/ 	.word	0xffffffff


	//   ....[12]....
        /*009c*/ 	.word	0xffffffff


	//   ....[13]....
        /*00a0*/ 	.word	0xffffffff


	//----- nvinfo : EIATTR_COOP_GROUP_INSTR_OFFSETS
	.align		4
.L_41:
        /*00a4*/ 	.byte	0x04, 0x28
        /*00a6*/ 	.short	(.L_43 - .L_42)


	//   ....[0]....
.L_42:
        /*00a8*/ 	.word	0x000000b0


	//   ....[1]....
        /*00ac*/ 	.word	0x00000520


	//   ....[2]....
        /*00b0*/ 	.word	0x000006c0


	//   ....[3]....
        /*00b4*/ 	.word	0x00000810


	//   ....[4]....
        /*00b8*/ 	.word	0x00000900


	//   ....[5]....
        /*00bc*/ 	.word	0x00000a60


	//   ....[6]....
        /*00c0*/ 	.word	0x00000bf0


	//   ....[7]....
        /*00c4*/ 	.word	0x00000e30


	//   ....[8]....
        /*00c8*/ 	.word	0x00002140


	//   ....[9]....
        /*00cc*/ 	.word	0x00002f50


	//   ....[10]....
        /*00d0*/ 	.word	0x00003420


	//   ....[11]....
        /*00d4*/ 	.word	0x00003450


	//   ....[12]....
        /*00d8*/ 	.word	0x00004070


	//   ....[13]....
        /*00dc*/ 	.word	0x00004280


	//----- nvinfo : EIATTR_VRC_CTA_INIT_COUNT
	.align		4
.L_43:
        /*00e0*/ 	.byte	0x02, 0x4a
        /*00e2*/ 	.byte	0x80
	.zero		1


	//----- nvinfo : EIATTR_SYSCALL_OFFSETS
	.align		4
        /*00e4*/ 	.byte	0x04, 0x46
        /*00e6*/ 	.short	(.L_45 - .L_44)


	//   ....[0]....
.L_44:
        /*00e8*/ 	.word	0x00005ad0


	//   ....[1]....
        /*00ec*/ 	.word	0x00005c10


	//   ....[2]....
        /*00f0*/ 	.word	0x000064a0


	//   ....[3]....
        /*00f4*/ 	.word	0x00007ab0


	//----- nvinfo : EIATTR_MBARRIER_INSTR_OFFSETS
	.align		4
.L_45:
        /*00f8*/ 	.byte	0x04, 0x39
        /*00fa*/ 	.short	(.L_47 - .L_46)


	//   ....[0]....
.L_46:
        /*00fc*/ 	.word	0x00000650
        /*0100*/ 	.word	0x000000ff
        /*0104*/ 	.word	0x00000000
        /*0108*/ 	.short	0x0100
        /*010a*/ 	.byte	0x04
	.zero		1


	//   ....[1]....
        /*010c*/ 	.word	0x00000660
        /*0110*/ 	.word	0x000000ff
        /*0114*/ 	.word	0x00000018
        /*0118*/ 	.short	0x0100
        /*011a*/ 	.byte	0x04
	.zero		1


	//   ....[2]....
        /*011c*/ 	.word	0x00000670
        /*0120*/ 	.word	0x000000ff
        /*0124*/ 	.word	0x00000008
        /*0128*/ 	.short	0x0100
        /*012a*/ 	.byte	0x04
	.zero		1


	//   ....[3]....
        /*012c*/ 	.word	0x00000680
        /*0130*/ 	.word	0x000000ff
        /*0134*/ 	.word	0x00000020
        /*0138*/ 	.short	0x0100
        /*013a*/ 	.byte	0x04
	.zero		1


	//   ....[4]....
        /*013c*/ 	.word	0x00000690
        /*0140*/ 	.word	0x000000ff
        /*0144*/ 	.word	0x00000010
        /*0148*/ 	.short	0x0100
        /*014a*/ 	.byte	0x04
	.zero		1


	//   ....[5]....
        /*014c*/ 	.word	0x000006a0
        /*0150*/ 	.word	0x000000ff
        /*0154*/ 	.word	0x00000028
        /*0158*/ 	.short	0x0100
        /*015a*/ 	.byte	0x04
	.zero		1


	//   ....[6]....
        /*015c*/ 	.word	0x000007c0
        /*0160*/ 	.word	0x000000ff
        /*0164*/ 	.word	0x00000030
        /*0168*/ 	.short	0x0100
        /*016a*/ 	.byte	0x04
	.zero		1


	//   ....[7]....
        /*016c*/ 	.word	0x000007d0
        /*0170*/ 	.word	0x000000ff
        /*0174*/ 	.word	0x00000040
        /*0178*/ 	.short	0x0100
        /*017a*/ 	.byte	0x04
	.zero		1


	//   ....[8]....
        /*017c*/ 	.word	0x000007e0
        /*0180*/ 	.word	0x000000ff
        /*0184*/ 	.word	0x00000038
        /*0188*/ 	.short	0x0100
        /*018a*/ 	.byte	0x04
	.zero		1


	//   ....[9]....
        /*018c*/ 	.word	0x000007f0
        /*0190*/ 	.word	0x000000ff
        /*0194*/ 	.word	0x00000048
        /*0198*/ 	.short	0x0100
        /*019a*/ 	.byte	0x04
	.zero		1


	//   ....[10]....
        /*019c*/ 	.word	0x000008d0
        /*01a0*/ 	.word	0x000000ff
        /*01a4*/ 	.word	0x00000050
        /*01a8*/ 	.short	0x0100
        /*01aa*/ 	.byte	0x06
	.zero		1


	//   ....[11]....
        /*01ac*/ 	.word	0x000008e0
        /*01b0*/ 	.word	0x000000ff
        /*01b4*/ 	.word	0x00000058
        /*01b8*/ 	.short	0x0100
        /*01ba*/ 	.byte	0x06
	.zero		1


	//   ....[12]....
        /*01bc*/ 	.word	0x00000a10
        /*01c0*/ 	.word	0x000000ff
        /*01c4*/ 	.word	0x00000060
        /*01c8*/ 	.short	0x0100
        /*01ca*/ 	.byte	0x06
	.zero		1


	//   ....[13]....
        /*01cc*/ 	.word	0x00000a20
        /*01d0*/ 	.word	0x000000ff
        /*01d4*/ 	.word	0x00000070
        /*01d8*/ 	.short	0x0100
        /*01da*/ 	.byte	0x06
	.zero		1


	//   ....[14]....
        /*01dc*/ 	.word	0x00000a30
        /*01e0*/ 	.word	0x000000ff
        /*01e4*/ 	.word	0x00000068
        /*01e8*/ 	.short	0x0100
        /*01ea*/ 	.byte	0x06
	.zero		1


	//   ....[15]....
        /*01ec*/ 	.word	0x00000a40
        /*01f0*/ 	.word	0x000000ff
        /*01f4*/ 	.word	0x00000078
        /*01f8*/ 	.short	0x0100
        /*01fa*/ 	.byte	0x06
	.zero		1


	//   ....[16]....
        /*01fc*/ 	.word	0x00000b60
        /*0200*/ 	.word	0x000000ff
        /*0204*/ 	.word	0x00000080
        /*0208*/ 	.short	0x0100
        /*020a*/ 	.byte	0x04
	.zero		1


	//   ....[17]....
        /*020c*/ 	.word	0x00000b70
        /*0210*/ 	.word	0x000000ff
        /*0214*/ 	.word	0x000000a0
        /*0218*/ 	.short	0x0100
        /*021a*/ 	.byte	0x04
	.zero		1


	//   ....[18]....
        /*021c*/ 	.word	0x00000b80
        /*0220*/ 	.word	0x000000ff
        /*0224*/ 	.word	0x00000088
        /*0228*/ 	.short	0x0100
        /*022a*/ 	.byte	0x04
	.zero		1


	//   ....[19]....
        /*022c*/ 	.word	0x00000b90
        /*0230*/ 	.word	0x000000ff
        /*0234*/ 	.word	0x000000a8
        /*0238*/ 	.short	0x0100
        /*023a*/ 	.byte	0x04
	.zero		1


	//   ....[20]....
        /*023c*/ 	.word	0x00000ba0
        /*0240*/ 	.word	0x000000ff
        /*0244*/ 	.word	0x00000090
        /*0248*/ 	.short	0x0100
        /*024a*/ 	.byte	0x04
	.zero		1


	//   ....[21]....
        /*024c*/ 	.word	0x00000bb0
        /*0250*/ 	.word	0x000000ff
        /*0254*/ 	.word	0x000000b0
        /*0258*/ 	.short	0x0100
        /*025a*/ 	.byte	0x04
	.zero		1


	//   ....[22]....
        /*025c*/ 	.word	0x00000bc0
        /*0260*/ 	.word	0x000000ff
        /*0264*/ 	.word	0x00000098
        /*0268*/ 	.short	0x0100
        /*026a*/ 	.byte	0x04
	.zero		1


	//   ....[23]....
        /*026c*/ 	.word	0x00000bd0
        /*0270*/ 	.word	0x000000ff
        /*0274*/ 	.word	0x000000b8
        /*0278*/ 	.short	0x0100
        /*027a*/ 	.byte	0x04
	.zero		1


	//   ....[24]....
        /*027c*/ 	.word	0x00000cc0
        /*0280*/ 	.word	0x000000ff
        /*0284*/ 	.word	0x000000c0
        /*0288*/ 	.short	0x0100
        /*028a*/ 	.byte	0x04
	.zero		1


	//   ....[25]....
        /*028c*/ 	.word	0x00000cd0
        /*0290*/ 	.word	0x000000ff
        /*0294*/ 	.word	0x000000d0
        /*0298*/ 	.short	0x0100
        /*029a*/ 	.byte	0x04
	.zero		1


	//   ....[26]....
        /*029c*/ 	.word	0x00000ce0
        /*02a0*/ 	.word	0x000000ff
        /*02a4*/ 	.word	0x000000c8
        /*02a8*/ 	.short	0x0100
        /*02aa*/ 	.byte	0x04
	.zero		1


	//   ....[27]....
        /*02ac*/ 	.word	0x00000cf0
        /*02b0*/ 	.word	0x000000ff
        /*02b4*/ 	.word	0x000000d8
        /*02b8*/ 	.short	0x0100
        /*02ba*/ 	.byte	0x04
	.zero		1


	//   ....[28]....
        /*02bc*/ 	.word	0x00000df0
        /*02c0*/ 	.word	0x000000ff
        /*02c4*/ 	.word	0x000000e0
        /*02c8*/ 	.short	0x0100
        /*02ca*/ 	.byte	0x06
	.zero		1


	//   ....[29]....
        /*02cc*/ 	.word	0x00001990
        /*02d0*/ 	.word	0x00000000
        /*02d4*/ 	.word	0x000000d0
        /*02d8*/ 	.short	0x010a
        /*02da*/ 	.byte	0xff
	.zero		1


	//   ....[30]....
        /*02dc*/ 	.word	0x000019b0
        /*02e0*/ 	.word	0x00000000
        /*02e4*/ 	.word	0x000000c0
        /*02e8*/ 	.short	0x0101
        /*02ea*/ 	.byte	0xff
	.zero		1


	//   ....[31]....
        /*02ec*/ 	.word	0x00001a60
        /*02f0*/ 	.word	0x000000ff
        /*02f4*/ 	.word	0x00000018
        /*02f8*/ 	.short	0x010a
        /*02fa*/ 	.byte	0x04
	.zero		1


	//   ....[32]....
        /*02fc*/ 	.word	0x00001b30
        /*0300*/ 	.word	0x000000ff
        /*0304*/ 	.word	0x00000018
        /*0308*/ 	.short	0x010a
        /*030a*/ 	.byte	0x21
	.zero		1


	//   ....[33]....
        /*030c*/ 	.word	0x00001ce0
        /*0310*/ 	.word	0x000000ff
        /*0314*/ 	.word	0x00000018
        /*0318*/ 	.short	0x010a
        /*031a*/ 	.byte	0x05
	.zero		1


	//   ....[34]....
        /*031c*/ 	.word	0x00001df0
        /*0320*/ 	.word	0x000000ff
        /*0324*/ 	.word	0x00000058
        /*0328*/ 	.short	0x0101
        /*032a*/ 	.byte	0x0d
	.zero		1


	//   ....[35]....
        /*032c*/ 	.word	0x00001e10
        /*0330*/ 	.word	0x000000ff
        /*0334*/ 	.word	0x00000018
        /*0338*/ 	.short	0x010a
        /*033a*/ 	.byte	0x04
	.zero		1


	//   ....[36]....
        /*033c*/ 	.word	0x00001e90
        /*0340*/ 	.word	0x000000ff
        /*0344*/ 	.word	0x00000018
        /*0348*/ 	.short	0x010a
        /*034a*/ 	.byte	0x11
	.zero		1


	//   ....[37]....
        /*034c*/ 	.word	0x00002030
        /*0350*/ 	.word	0x000000ff
        /*0354*/ 	.word	0x00000018
        /*0358*/ 	.short	0x010a
        /*035a*/ 	.byte	0x05
	.zero		1


	//   ....[38]....
        /*035c*/ 	.word	0x00002170
        /*0360*/ 	.word	0x00000003
        /*0364*/ 	.word	0x00000060
        /*0368*/ 	.short	0x010a
        /*036a*/ 	.byte	0xff
	.zero		1


	//   ....[39]....
        /*036c*/ 	.word	0x000022c0
        /*0370*/ 	.word	0x00000000
        /*0374*/ 	.word	0x00000000
        /*0378*/ 	.short	0x0101
        /*037a*/ 	.byte	0xff
	.zero		1


	//   ....[40]....
        /*037c*/ 	.word	0x00002860
        /*0380*/ 	.word	0x000000ff
        /*0384*/ 	.word	0x00000000
        /*0388*/ 	.short	0x010a
        /*038a*/ 	.byte	0x04
	.zero		1


	//   ....[41]....
        /*038c*/ 	.word	0x000028f0
        /*0390*/ 	.word	0x000000ff
        /*0394*/ 	.word	0x00000000
        /*0398*/ 	.short	0x010a
        /*039a*/ 	.byte	0x05
	.zero		1


	//   ....[42]....
        /*039c*/ 	.word	0x00002990
        /*03a0*/ 	.word	0x00000000
        /*03a4*/ 	.word	0x00000000
        /*03a8*/ 	.short	0x010a
        /*03aa*/ 	.byte	0xff
	.zero		1


	//   ....[43]....
        /*03ac*/ 	.word	0x00002ab0
        /*03b0*/ 	.word	0x00000002
        /*03b4*/ 	.word	0x000000c0
        /*03b8*/ 	.short	0x010a
        /*03ba*/ 	.byte	0xff
	.zero		1


	//   ....[44]....
        /*03bc*/ 	.word	0x00002b10
        /*03c0*/ 	.word	0x00000004
        /*03c4*/ 	.word	0x00000000
        /*03c8*/ 	.short	0x0101
        /*03ca*/ 	.byte	0xff
	.zero		1


	//   ....[45]....
        /*03cc*/ 	.word	0x00002b30
        /*03d0*/ 	.word	0x000000ff
        /*03d4*/ 	.word	0x00000070
        /*03d8*/ 	.short	0x010a
        /*03da*/ 	.byte	0x04
	.zero		1


	//   ....[46]....
        /*03dc*/ 	.word	0x00002c50
        /*03e0*/ 	.word	0x00000002
        /*03e4*/ 	.word	0x00000060
        /*03e8*/ 	.short	0x010a
        /*03ea*/ 	.byte	0xff
	.zero		1


	//   ....[47]....
        /*03ec*/ 	.word	0x00002d60
        /*03f0*/ 	.word	0x00000002
        /*03f4*/ 	.word	0x00000000
        /*03f8*/ 	.short	0x0101
        /*03fa*/ 	.byte	0xff
	.zero		1


	//   ....[48]....
        /*03fc*/ 	.word	0x00002df0
        /*0400*/ 	.word	0x000000ff
        /*0404*/ 	.word	0x00000070
        /*0408*/ 	.short	0x0106
        /*040a*/ 	.byte	0x04
	.zero		1


	//   ....[49]....
        /*040c*/ 	.word	0x00002e10
        /*0410*/ 	.word	0x000000ff
        /*0414*/ 	.word	0x00000070
        /*0418*/ 	.short	0x010a
        /*041a*/ 	.byte	0x04
	.zero		1


	//   ....[50]....
        /*041c*/ 	.word	0x00002ea0
        /*0420*/ 	.word	0x000000ff
        /*0424*/ 	.word	0x00000070
        /*0428*/ 	.short	0x0106
        /*042a*/ 	.byte	0x07
	.zero		1


	//   ....[51]....
        /*042c*/ 	.word	0x00002ee0
        /*0430*/ 	.word	0x00000000
        /*0434*/ 	.word	0x00000070
        /*0438*/ 	.short	0x010a
        /*043a*/ 	.byte	0xff
	.zero		1


	//   ....[52]....
        /*043c*/ 	.word	0x00003120
        /*0440*/ 	.word	0x000000ff
        /*0444*/ 	.word	0x00000008
        /*0448*/ 	.short	0x010a
        /*044a*/ 	.byte	0x05
	.zero		1


	//   ....[53]....
        /*044c*/ 	.word	0x00003140
        /*0450*/ 	.word	0x000000ff
        /*0454*/ 	.word	0x00000008
        /*0458*/ 	.short	0x010a
        /*045a*/ 	.byte	0x05
	.zero		1


	//   ....[54]....
        /*045c*/ 	.word	0x000032d0
        /*0460*/ 	.word	0x000000ff
        /*0464*/ 	.word	0x00000008
        /*0468*/ 	.short	0x010a
        /*046a*/ 	.byte	0x05
	.zero		1


	//   ....[55]....
        /*046c*/ 	.word	0x000032f0
        /*0470*/ 	.word	0x000000ff
        /*0474*/ 	.word	0x00000008
        /*0478*/ 	.short	0x010a
        /*047a*/ 	.byte	0x05
	.zero		1


	//   ....[56]....
        /*047c*/ 	.word	0x000033b0
        /*0480*/ 	.word	0x000000ff
        /*0484*/ 	.word	0x00000000
        /*0488*/ 	.short	0x0101
        /*048a*/ 	.byte	0x04
	.zero		1


	//   ....[57]....
        /*048c*/ 	.word	0x000036f0
        /*0490*/ 	.word	0x00000000
        /*0494*/ 	.word	0x00000060
        /*0498*/ 	.short	0x010a
        /*049a*/ 	.byte	0xff
	.zero		1


	//   ....[58]....
        /*049c*/ 	.word	0x000037b0
        /*04a0*/ 	.word	0x00000000
        /*04a4*/ 	.word	0x00000000
        /*04a8*/ 	.short	0x0101
        /*04aa*/ 	.byte	0xff
	.zero		1


	//   ....[59]....
        /*04ac*/ 	.word	0x00003870
        /*04b0*/ 	.word	0x000000ff
        /*04b4*/ 	.word	0x00000000
        /*04b8*/ 	.short	0x010a
        /*04ba*/ 	.byte	0x04
	.zero		1


	//   ....[60]....
        /*04bc*/ 	.word	0x00003880
        /*04c0*/ 	.word	0x000000ff
        /*04c4*/ 	.word	0x000000a0
        /*04c8*/ 	.short	0x010a
        /*04ca*/ 	.byte	0x1f
	.zero		1


	//   ....[61]....
        /*04cc*/ 	.word	0x00003930
        /*04d0*/ 	.word	0x000000ff
        /*04d4*/ 	.word	0x00000000
        /*04d8*/ 	.short	0x010a
        /*04da*/ 	.byte	0x05
	.zero		1


	//   ....[62]....
        /*04dc*/ 	.word	0x00003a60
        /*04e0*/ 	.word	0x000000ff
        /*04e4*/ 	.word	0x00000000
        /*04e8*/ 	.short	0x010a
        /*04ea*/ 	.byte	0x04
	.zero		1


	//   ....[63]....
        /*04ec*/ 	.word	0x00003d60
        /*04f0*/ 	.word	0x000000ff
        /*04f4*/ 	.word	0x00000000
        /*04f8*/ 	.short	0x010a
        /*04fa*/ 	.byte	0x04
	.zero		1


	//   ....[64]....
        /*04fc*/ 	.word	0x00003df0
        /*0500*/ 	.word	0x000000ff
        /*0504*/ 	.word	0x00000000
        /*0508*/ 	.short	0x010a
        /*050a*/ 	.byte	0x05
	.zero		1


	//   ....[65]....
        /*050c*/ 	.word	0x00003e80
        /*0510*/ 	.word	0x000000ff
        /*0514*/ 	.word	0x00000000
        /*0518*/ 	.short	0x010a
        /*051a*/ 	.byte	0x05
	.zero		1


	//   ....[66]....
        /*051c*/ 	.word	0x00003f20
        /*0520*/ 	.word	0x00000000
        /*0524*/ 	.word	0x00000000
        /*0528*/ 	.short	0x010a
        /*052a*/ 	.byte	0xff
	.zero		1


	//   ....[67]....
        /*052c*/ 	.word	0x00003f60
        /*0530*/ 	.word	0x00000000
        /*0534*/ 	.word	0x00000000
        /*0538*/ 	.short	0x010a
        /*053a*/ 	.byte	0xff
	.zero		1


	//   ....[68]....
        /*053c*/ 	.word	0x00003fd0
        /*0540*/ 	.word	0x000000ff
        /*0544*/ 	.word	0x00000000
        /*0548*/ 	.short	0x0101
        /*054a*/ 	.byte	0x04
	.zero		1


	//   ....[69]....
        /*054c*/ 	.word	0x00004010
        /*0550*/ 	.word	0x000000ff
        /*0554*/ 	.word	0x000000e0
        /*0558*/ 	.short	0x010a
        /*055a*/ 	.byte	0x1a
	.zero		1


	//   ....[70]....
        /*055c*/ 	.word	0x00004060
        /*0560*/ 	.word	0x000000ff
        /*0564*/ 	.word	0x00000000
        /*0568*/ 	.short	0x0101
        /*056a*/ 	.byte	0x04
	.zero		1


	//   ....[71]....
        /*056c*/ 	.word	0x000044f0
        /*0570*/ 	.word	0x0000000c
        /*0574*/ 	.word	0x00000060
        /*0578*/ 	.short	0x010a
        /*057a*/ 	.byte	0xff
	.zero		1


	//   ....[72]....
        /*057c*/ 	.word	0x00004660
        /*0580*/ 	.word	0x00000000
        /*0584*/ 	.word	0x00000000
        /*0588*/ 	.short	0x0101
        /*058a*/ 	.byte	0xff
	.zero		1


	//   ....[73]....
        /*058c*/ 	.word	0x00004af0
        /*0590*/ 	.word	0x000000ff
        /*0594*/ 	.word	0x00000058
        /*0598*/ 	.short	0x010a
        /*059a*/ 	.byte	0x15
	.zero		1


	//   ....[74]....
        /*059c*/ 	.word	0x00004c70
        /*05a0*/ 	.word	0x000000ff
        /*05a4*/ 	.word	0x00000040
        /*05a8*/ 	.short	0x010a
        /*05aa*/ 	.byte	0x15
	.zero		1


	//   ....[75]....
        /*05ac*/ 	.word	0x00004de0
        /*05b0*/ 	.word	0x000000ff
        /*05b4*/ 	.word	0x00000030
        /*05b8*/ 	.short	0x010b
        /*05ba*/ 	.byte	0x15
	.zero		1


	//   ....[76]....
        /*05bc*/ 	.word	0x00004df0
        /*05c0*/ 	.word	0x000000ff
        /*05c4*/ 	.word	0x00000000
        /*05c8*/ 	.short	0x0101
        /*05ca*/ 	.byte	0x22
	.zero		1


	//   ....[77]....
        /*05cc*/ 	.word	0x00004e00
        /*05d0*/ 	.word	0x000000ff
        /*05d4*/ 	.word	0x00000048
        /*05d8*/ 	.short	0x010a
        /*05da*/ 	.byte	0x15
	.zero		1


	//   ....[78]....
        /*05dc*/ 	.word	0x00004fe0
        /*05e0*/ 	.word	0x000000ff
        /*05e4*/ 	.word	0x00000038
        /*05e8*/ 	.short	0x010b
        /*05ea*/ 	.byte	0x15
	.zero		1


	//   ....[79]....
        /*05ec*/ 	.word	0x00004ff0
        /*05f0*/ 	.word	0x000000ff
        /*05f4*/ 	.word	0x00000000
        /*05f8*/ 	.short	0x0101
        /*05fa*/ 	.byte	0x21
	.zero		1


	//   ....[80]....
        /*05fc*/ 	.word	0x00005020
        /*0600*/ 	.word	0x000000ff
        /*0604*/ 	.word	0x00000040
        /*0608*/ 	.short	0x010a
        /*060a*/ 	.byte	0x15
	.zero		1


	//   ....[81]....
        /*060c*/ 	.word	0x00005060
        /*0610*/ 	.word	0x00000000
        /*0614*/ 	.word	0x00000048
        /*0618*/ 	.short	0x010a
        /*061a*/ 	.byte	0xff
	.zero		1


	//   ....[82]....
        /*061c*/ 	.word	0x00005370
        /*0620*/ 	.word	0x00000003
        /*0624*/ 	.word	0x00000060
        /*0628*/ 	.short	0x010a
        /*062a*/ 	.byte	0xff
	.zero		1


	//   ....[83]....
        /*062c*/ 	.word	0x000054f0
        /*0630*/ 	.word	0x00000000
        /*0634*/ 	.word	0x00000000
        /*0638*/ 	.short	0x0101
        /*063a*/ 	.byte	0xff
	.zero		1


	//   ....[84]....
        /*063c*/ 	.word	0x00006040
        /*0640*/ 	.word	0x00000003
        /*0644*/ 	.word	0x00000030
        /*0648*/ 	.short	0x010a
        /*064a*/ 	.byte	0xff
	.zero		1


	//   ....[85]....
        /*064c*/ 	.word	0x00006080
        /*0650*/ 	.word	0x000000a1
        /*0654*/ 	.word	0x00000080
        /*0658*/ 	.short	0x010a
        /*065a*/ 	.byte	0xff
	.zero		1


	//   ....[86]....
        /*065c*/ 	.word	0x000061c0
        /*0660*/ 	.word	0x00000003
        /*0664*/ 	.word	0x00000030
        /*0668*/ 	.short	0x010a
        /*066a*/ 	.byte	0xff
	.zero		1


	//   ....[87]....
        /*066c*/ 	.word	0x000062f0
        /*0670*/ 	.word	0x00000000
        /*0674*/ 	.word	0x00000000
        /*0678*/ 	.short	0x0101
        /*067a*/ 	.byte	0xff
	.zero		1


	//   ....[88]....
        /*067c*/ 	.word	0x00006370
        /*0680*/ 	.word	0x000000a1
        /*0684*/ 	.word	0x00000080
        /*0688*/ 	.short	0x010a
        /*068a*/ 	.byte	0xff
	.zero		1


	//   ....[89]....
        /*068c*/ 	.word	0x00007720
        /*0690*/ 	.word	0x000000c5
        /*0694*/ 	.word	0x00000030
        /*0698*/ 	.short	0x010a
        /*069a*/ 	.byte	0xff
	.zero		1


	//   ....[90]....
        /*069c*/ 	.word	0x00007800
        /*06a0*/ 	.word	0x000000c5
        /*06a4*/ 	.word	0x00000030
        /*06a8*/ 	.short	0x010a
        /*06aa*/ 	.byte	0xff
	.zero		1


	//   ....[91]....
        /*06ac*/ 	.word	0x00007930
        /*06b0*/ 	.word	0x00000000
        /*06b4*/ 	.word	0x00000000
        /*06b8*/ 	.short	0x0101
        /*06ba*/ 	.byte	0xff
	.zero		1


	//   ....[92]....
        /*06bc*/ 	.word	0x00007d60
        /*06c0*/ 	.word	0x000000a1
        /*06c4*/ 	.word	0x00000000
        /*06c8*/ 	.short	0x0101
        /*06ca*/ 	.byte	0xff
	.zero		1


	//   ....[93]....
        /*06cc*/ 	.word	0x00008dc0
        /*06d0*/ 	.word	0x00000000
        /*06d4*/ 	.word	0x000000d0
        /*06d8*/ 	.short	0x010a
        /*06da*/ 	.byte	0xff
	.zero		1


	//   ....[94]....
        /*06dc*/ 	.word	0x00008e20
        /*06e0*/ 	.word	0x00000000
        /*06e4*/ 	.word	0x00000018
        /*06e8*/ 	.short	0x010a
        /*06ea*/ 	.byte	0xff
	.zero		1


	//   ....[95]....
        /*06ec*/ 	.word	0x00008e80
        /*06f0*/ 	.word	0x00000000
        /*06f4*/ 	.word	0x00000018
        /*06f8*/ 	.short	0x010a
        /*06fa*/ 	.byte	0xff
	.zero		1


	//   ....[96]....
        /*06fc*/ 	.word	0x00008ed0
        /*0700*/ 	.word	0x00000003
        /*0704*/ 	.word	0x00000060
        /*0708*/ 	.short	0x010a
        /*070a*/ 	.byte	0xff
	.zero		1


	//   ....[97]....
        /*070c*/ 	.word	0x00008f30
        /*0710*/ 	.word	0x00000000
        /*0714*/ 	.word	0x00000000
        /*0718*/ 	.short	0x010a
        /*071a*/ 	.byte	0xff
	.zero		1


	//   ....[98]....
        /*071c*/ 	.word	0x00008f90
        /*0720*/ 	.word	0x00000000
        /*0724*/ 	.word	0x00000000
        /*0728*/ 	.short	0x010a
        /*072a*/ 	.byte	0xff
	.zero		1


	//   ....[99]....
        /*072c*/ 	.word	0x00008fe0
        /*0730*/ 	.word	0x00000002
        /*0734*/ 	.word	0x000000c0
        /*0738*/ 	.short	0x010a
        /*073a*/ 	.byte	0xff
	.zero		1


	//   ....[100]....
        /*073c*/ 	.word	0x00009040
        /*0740*/ 	.word	0x00000002
        /*0744*/ 	.word	0x00000070
        /*0748*/ 	.short	0x010a
        /*074a*/ 	.byte	0xff
	.zero		1


	//   ....[101]....
        /*074c*/ 	.word	0x00009090
        /*0750*/ 	.word	0x00000002
        /*0754*/ 	.word	0x00000060
        /*0758*/ 	.short	0x010a
        /*075a*/ 	.byte	0xff
	.zero		1


	//   ....[102]....
        /*075c*/ 	.word	0x000090f0
        /*0760*/ 	.word	0x00000000
        /*0764*/ 	.word	0x00000070
        /*0768*/ 	.short	0x010a
        /*076a*/ 	.byte	0xff
	.zero		1


	//   ....[103]....
        /*076c*/ 	.word	0x00009150
        /*0770*/ 	.word	0x00000000
        /*0774*/ 	.word	0x00000008
        /*0778*/ 	.short	0x010a
        /*077a*/ 	.byte	0xff
	.zero		1


	//   ....[104]....
        /*077c*/ 	.word	0x00009240
        /*0780*/ 	.word	0x00000000
        /*0784*/ 	.word	0x00000008
        /*0788*/ 	.short	0x010a
        /*078a*/ 	.byte	0xff
	.zero		1


	//   ....[105]....
        /*078c*/ 	.word	0x00009290
        /*0790*/ 	.word	0x00000000
        /*0794*/ 	.word	0x00000060
        /*0798*/ 	.short	0x010a
        /*079a*/ 	.byte	0xff
	.zero		1


	//   ....[106]....
        /*079c*/ 	.word	0x000092f0
        /*07a0*/ 	.word	0x00000000
        /*07a4*/ 	.word	0x000000a0
        /*07a8*/ 	.short	0x010a
        /*07aa*/ 	.byte	0xff
	.zero		1


	//   ....[107]....
        /*07ac*/ 	.word	0x00009350
        /*07b0*/ 	.word	0x00000000
        /*07b4*/ 	.word	0x00000000
        /*07b8*/ 	.short	0x010a
        /*07ba*/ 	.byte	0xff
	.zero		1


	//   ....[108]....
        /*07bc*/ 	.word	0x000093b0
        /*07c0*/ 	.word	0x00000000
        /*07c4*/ 	.word	0x00000000
        /*07c8*/ 	.short	0x010a
        /*07ca*/ 	.byte	0xff
	.zero		1


	//   ....[109]....
        /*07cc*/ 	.word	0x00009410
        /*07d0*/ 	.word	0x00000000
        /*07d4*/ 	.word	0x00000000
        /*07d8*/ 	.short	0x010a
        /*07da*/ 	.byte	0xff
	.zero		1


	//   ....[110]....
        /*07dc*/ 	.word	0x00009470
        /*07e0*/ 	.word	0x00000000
        /*07e4*/ 	.word	0x00000000
        /*07e8*/ 	.short	0x010a
        /*07ea*/ 	.byte	0xff
	.zero		1


	//   ....[111]....
        /*07ec*/ 	.word	0x000094d0
        /*07f0*/ 	.word	0x00000000
        /*07f4*/ 	.word	0x000000e0
        /*07f8*/ 	.short	0x010a
        /*07fa*/ 	.byte	0xff
	.zero		1


	//   ....[112]....
        /*07fc*/ 	.word	0x00009520
        /*0800*/ 	.word	0x0000000c
        /*0804*/ 	.word	0x00000060
        /*0808*/ 	.short	0x010a
        /*080a*/ 	.byte	0xff
	.zero		1


	//   ....[113]....
        /*080c*/ 	.word	0x00009580
        /*0810*/ 	.word	0x00000000
        /*0814*/ 	.word	0x00000058
        /*0818*/ 	.short	0x010a
        /*081a*/ 	.byte	0xff
	.zero		1


	//   ....[114]....
        /*081c*/ 	.word	0x000095e0
        /*0820*/ 	.word	0x00000000
        /*0824*/ 	.word	0x00000040
        /*0828*/ 	.short	0x010a
        /*082a*/ 	.byte	0xff
	.zero		1


	//   ....[115]....
        /*082c*/ 	.word	0x00009640
        /*0830*/ 	.word	0x00000000
        /*0834*/ 	.word	0x00000048
        /*0838*/ 	.short	0x010a
        /*083a*/ 	.byte	0xff
	.zero		1


	//   ....[116]....
        /*083c*/ 	.word	0x000096a0
        /*0840*/ 	.word	0x00000000
        /*0844*/ 	.word	0x00000040
        /*0848*/ 	.short	0x010a
        /*084a*/ 	.byte	0xff
	.zero		1


	//   ....[117]....
        /*084c*/ 	.word	0x000096f0
        /*0850*/ 	.word	0x00000003
        /*0854*/ 	.word	0x00000060
        /*0858*/ 	.short	0x010a
        /*085a*/ 	.byte	0xff
	.zero		1


	//   ....[118]....
        /*085c*/ 	.word	0x00009740
        /*0860*/ 	.word	0x00000003
        /*0864*/ 	.word	0x00000030
        /*0868*/ 	.short	0x010a
        /*086a*/ 	.byte	0xff
	.zero		1


	//   ....[119]....
        /*086c*/ 	.word	0x00009790
        /*0870*/ 	.word	0x000000a1
        /*0874*/ 	.word	0x00000080
        /*0878*/ 	.short	0x010a
        /*087a*/ 	.byte	0xff
	.zero		1


	//   ....[120]....
        /*087c*/ 	.word	0x000097e0
        /*0880*/ 	.word	0x000000c5
        /*0884*/ 	.word	0x00000030
        /*0888*/ 	.short	0x010a
        /*088a*/ 	.byte	0xff
	.zero		1


	//----- nvinfo : EIATTR_NUM_MBARRIERS
	.align		4
.L_47:
        /*088c*/ 	.byte	0x03, 0x38
        /*088e*/ 	.short	0x001d


	//----- nvinfo : EIATTR_EXIT_INSTR_OFFSETS
	.align		4
        /*0890*/ 	.byte	0x04, 0x1c
        /*0892*/ 	.short	(.L_49 - .L_48)


	//   ....[0]....
.L_48:
        /*0894*/ 	.word	0x000029c0


	//   ....[1]....
        /*0898*/ 	.word	0x00002eb0


	//   ....[2]....
        /*089c*/ 	.word	0x00002f10


	//   ....[3]....
        /*08a0*/ 	.word	0x00004290


	//   ....[4]....
        /*08a4*/ 	.word	0x00005090


	//   ....[5]....
        /*08a8*/ 	.word	0x000050d0


	//   ....[6]....
        /*08ac*/ 	.word	0x00008db0


	//----- nvinfo : EIATTR_MAX_THREADS
	.align		4
.L_49:
        /*08b0*/ 	.byte	0x04, 0x05
        /*08b2*/ 	.short	(.L_51 - .L_50)
.L_50:
        /*08b4*/ 	.word	0x00000100
        /*08b8*/ 	.word	0x00000001
        /*08bc*/ 	.word	0x00000001


	//----- nvinfo : EIATTR_CRS_STACK_SIZE
	.align		4
.L_51:
        /*08c0*/ 	.byte	0x04, 0x1e
        /*08c2*/ 	.short	(.L_53 - .L_52)
.L_52:
        /*08c4*/ 	.word	0x00000000


	//----- nvinfo : EIATTR_CBANK_PARAM_SIZE
	.align		4
.L_53:
        /*08c8*/ 	.byte	0x03, 0x19
        /*08ca*/ 	.short	0x0800


	//----- nvinfo : EIATTR_PARAM_CBANK
	.align		4
        /*08cc*/ 	.byte	0x04, 0x0a
        /*08ce*/ 	.short	(.L_55 - .L_54)
	.align		4
.L_54:
        /*08d0*/ 	.word	index@(.nv.constant0._ZN7cutlass13device_kernelINS_4gemm6kernel13GemmUniversalIN4cute5tupleIJiiiiEEENS1_10collective13CollectiveMmaINS1_35MainloopSm100TmaUmmaWarpSpecializedILi3ELi2ELi4ENS5_IJNS4_1CILi2EEESB_NSA_ILi1EEEEEEEENS5_IJNSA_ILi256EEENSA_ILi128EEESG_EEENS_12float_e5m2_tENS5_IJlSC_lEEESI_SJ_NS4_8TiledMMAINS4_8MMA_AtomIJNS4_10MMA_TraitsINS4_25SM100_MMA_F8F6F4_2x1SM_SSEJSI_SI_fSF_SG_NS4_17integral_constantINS4_4UMMA5MajorELSQ_0EEESR_NSO_INSP_7ScaleInELSS_0EEEST_EEEEEENS4_6LayoutINS5_IJSC_SC_SC_EEENS5_IJNSA_ILi0EEESY_SY_EEEEENS5_IJNS4_10UnderscoreES11_S11_EEEEENS4_28SM100_TMA_2SM_LOAD_MULTICASTENS4_14ComposedLayoutINS4_7SwizzleILi3ELi4ELi3EEENS4_18smem_ptr_flag_bitsILi8EEENSW_INS5_IJNSA_ILi8EEESG_EEENS5_IJSG_SC_EEEEEEEvNS4_8identityENS4_18SM100_TMA_2SM_LOADES1E_vS1F_EENS_8epilogue10collective18CollectiveEpilogueINS1I_23Sm100TmaWarpSpecializedILi2ELi2ELi64ELb0ELb0EEEJNS5_IJSG_SG_SG_EEENS5_IJNSW_ISG_SC_EENSW_INSA_ILi64EEESC_EEEEESI_SJ_SI_SJ_NS1I_6fusion15FusionCallbacksIS1M_NS1S_17LinearCombinationISI_fSI_fLNS_15FloatRoundStyleE2EEES1N_S1R_JEEENS4_5SM1004TMEM4LOAD26SM100_TMEM_LOAD_32dp32b64xENS4_13SM90_TMA_LOADENS15_INS16_ILi2ELi4ELi3EEES19_NSW_INS5_IJS1A_S1P_EEENS5_IJS1P_SC_EEEEEEENS4_39AutoVectorizingCopyWithAssumedAlignmentILi128EEENS4_14SM90_TMA_STOREES27_S29_S29_EEEvvEEEEvNT_6ParamsE)
        /*08d4*/ 	.short	0x0380
        /*08d6*/ 	.short	0x0800


	//----- nvinfo : EIATTR_SW_WAR
	.align		4
.L_55:
        /*08d8*/ 	.byte	0x04, 0x36
        /*08da*/ 	.short	(.L_57 - .L_56)
.L_56:
        /*08dc*/ 	.word	0x00000008
.L_57:


//--------------------- .nv.callgraph             --------------------------
	.section	.nv.callgraph,"",@"SHT_CUDA_CALLGRAPH"
	.align	4
	.sectionentsize	8
	.align		4
        /*0000*/ 	.word	0x00000000
	.align		4
        /*0004*/ 	.word	0xffffffff
	.align		4
        /*0008*/ 	.word	index@(_ZN7cutlass13device_kernelINS_4gemm6kernel13GemmUniversalIN4cute5tupleIJiiiiEEENS1_10collective13CollectiveMmaINS1_35MainloopSm100TmaUmmaWarpSpecializedILi3ELi2ELi4ENS5_IJNS4_1CILi2EEESB_NSA_ILi1EEEEEEEENS5_IJNSA_ILi256EEENSA_ILi128EEESG_EEENS_12float_e5m2_tENS5_IJlSC_lEEESI_SJ_NS4_8TiledMMAINS4_8MMA_AtomIJNS4_10MMA_TraitsINS4_25SM100_MMA_F8F6F4_2x1SM_SSEJSI_SI_fSF_SG_NS4_17integral_constantINS4_4UMMA5MajorELSQ_0EEESR_NSO_INSP_7ScaleInELSS_0EEEST_EEEEEENS4_6LayoutINS5_IJSC_SC_SC_EEENS5_IJNSA_ILi0EEESY_SY_EEEEENS5_IJNS4_10UnderscoreES11_S11_EEEEENS4_28SM100_TMA_2SM_LOAD_MULTICASTENS4_14ComposedLayoutINS4_7SwizzleILi3ELi4ELi3EEENS4_18smem_ptr_flag_bitsILi8EEENSW_INS5_IJNSA_ILi8EEESG_EEENS5_IJSG_SC_EEEEEEEvNS4_8identityENS4_18SM100_TMA_2SM_LOADES1E_vS1F_EENS_8epilogue10collective18CollectiveEpilogueINS1I_23Sm100TmaWarpSpecializedILi2ELi2ELi64ELb0ELb0EEEJNS5_IJSG_SG_SG_EEENS5_IJNSW_ISG_SC_EENSW_INSA_ILi64EEESC_EEEEESI_SJ_SI_SJ_NS1I_6fusion15FusionCallbacksIS1M_NS1S_17LinearCombinationISI_fSI_fLNS_15FloatRoundStyleE2EEES1N_S1R_JEEENS4_5SM1004TMEM4LOAD26SM100_TMEM_LOAD_32dp32b64xENS4_13SM90_TMA_LOADENS15_INS16_ILi2ELi4ELi3EEES19_NSW_INS5_IJS1A_S1P_EEENS5_IJS1P_SC_EEEEEEENS4_39AutoVectorizingCopyWithAssumedAlignmentILi128EEENS4_14SM90_TMA_STOREES27_S29_S29_EEEvvEEEEvNT_6ParamsE)
	.align		4
        /*000c*/ 	.word	index@(__assertfail)
	.align		4
        /*0010*/ 	.word	0x00000000
	.align		4
        /*0014*/ 	.word	0xfffffffe
	.align		4
        /*0018*/ 	.word	0x00000000
	.align		4
        /*001c*/ 	.word	0xfffffffd
	.align		4
        /*0020*/ 	.word	0x00000000
	.align		4
        /*0024*/ 	.word	0xfffffffc


//--------------------- .nv.constant4             --------------------------
	.section	.nv.constant4,"a",@progbits
	.align	8
	.align		8
.nv.constant4:
        /*0000*/ 	.dword	__assertfail
	.align		8
        /*0008*/ 	.dword	__unnamed_1
	.align		8
        /*0010*/ 	.dword	__unnamed_2
	.align		8
        /*0018*/ 	.dword	_ZN39_INTERNAL_851c0f73_4_k_cu_a1bd47ef_96934cuda3std3__45__cpo5beginE
	.align		8
        /*0020*/ 	.dword	_ZN39_INTERNAL_851c0f73_4_k_cu_a1bd47ef_96934cuda3std3__45__cpo3endE
	.align		8
        /*0028*/ 	.dword	_ZN39_INTERNAL_851c0f73_4_k_cu_a1bd47ef_96934cuda3std3__45__cpo6cbeginE
	.align		8
        /*0030*/ 	.dword	_ZN39_INTERNAL_851c0f73_4_k_cu_a1bd47ef_96934cuda3std3__45__cpo4cendE
	.align		8
        /*0038*/ 	.dword	_ZN39_INTERNAL_851c0f73_4_k_cu_a1bd47ef_96934cuda3std3__441_GLOBAL__N__851c0f73_4_k_cu_a1bd47ef_96936ignoreE
	.align		8
        /*0040*/ 	.dword	_ZN39_INTERNAL_851c0f73_4_k_cu_a1bd47ef_96934cuda3std3__419piecewise_constructE
	.align		8
        /*0048*/ 	.dword	_ZN39_INTERNAL_851c0f73_4_k_cu_a1bd47ef_96934cuda3std3__48in_placeE
	.align		8
        /*0050*/ 	.dword	_ZN39_INTERNAL_851c0f73_4_k_cu_a1bd47ef_96934cuda3std6ranges3__45__cpo4swapE
	.align		8
        /*0058*/ 	.dword	_ZN39_INTERNAL_851c0f73_4_k_cu_a1bd47ef_96934cuda3std6ranges3__45__cpo9iter_moveE
	.align		8
        /*0060*/ 	.dword	_ZN39_INTERNAL_851c0f73_4_k_cu_a1bd47ef_96934cute7productE
	.align		8
        /*0068*/ 	.dword	_ZN39_INTERNAL_851c0f73_4_k_cu_a1bd47ef_96934cute1_E
	.align		8
        /*0070*/ 	.dword	$str$25
	.align		8
        /*0078*/ 	.dword	$str$26
	.align		8
        /*0080*/ 	.dword	$str$27
	.align		8
        /*0088*/ 	.dword	$str$28


//--------------------- .text._ZN7cutlass13device_kernelINS_4gemm6kernel13GemmUniversalIN4cute5tupleIJiiiiEEENS1_10collective13CollectiveMmaINS1_35MainloopSm100TmaUmmaWarpSpecializedILi3ELi2ELi4ENS5_IJNS4_1CILi2EEESB_NSA_ILi1EEEEEEEENS5_IJNSA_ILi256EEENSA_ILi128EEESG_EEENS_12float_e5m2_tENS5_IJlSC_lEEESI_SJ_NS4_8TiledMMAINS4_8MMA_AtomIJNS4_10MMA_TraitsINS4_25SM100_MMA_F8F6F4_2x1SM_SSEJSI_SI_fSF_SG_NS4_17integral_constantINS4_4UMMA5MajorELSQ_0EEESR_NSO_INSP_7ScaleInELSS_0EEEST_EEEEEENS4_6LayoutINS5_IJSC_SC_SC_EEENS5_IJNSA_ILi0EEESY_SY_EEEEENS5_IJNS4_10UnderscoreES11_S11_EEEEENS4_28SM100_TMA_2SM_LOAD_MULTICASTENS4_14ComposedLayoutINS4_7SwizzleILi3ELi4ELi3EEENS4_18smem_ptr_flag_bitsILi8EEENSW_INS5_IJNSA_ILi8EEESG_EEENS5_IJSG_SC_EEEEEEEvNS4_8identityENS4_18SM100_TMA_2SM_LOADES1E_vS1F_EENS_8epilogue10collective18CollectiveEpilogueINS1I_23Sm100TmaWarpSpecializedILi2ELi2ELi64ELb0ELb0EEEJNS5_IJSG_SG_SG_EEENS5_IJNSW_ISG_SC_EENSW_INSA_ILi64EEESC_EEEEESI_SJ_SI_SJ_NS1I_6fusion15FusionCallbacksIS1M_NS1S_17LinearCombinationISI_fSI_fLNS_15FloatRoundStyleE2EEES1N_S1R_JEEENS4_5SM1004TMEM4LOAD26SM100_TMEM_LOAD_32dp32b64xENS4_13SM90_TMA_LOADENS15_INS16_ILi2ELi4ELi3EEES19_NSW_INS5_IJS1A_S1P_EEENS5_IJS1P_SC_EEEEEEENS4_39AutoVectorizingCopyWithAssumedAlignmentILi128EEENS4_14SM90_TMA_STOREES27_S29_S29_EEEvvEEEEvNT_6ParamsE --------------------------
	.section	.text._ZN7cutlass13device_kernelINS_4gemm6kernel13GemmUniversalIN4cute5tupleIJiiiiEEENS1_10collective13CollectiveMmaINS1_35MainloopSm100TmaUmmaWarpSpecializedILi3ELi2ELi4ENS5_IJNS4_1CILi2EEESB_NSA_ILi1EEEEEEEENS5_IJNSA_ILi256EEENSA_ILi128EEESG_EEENS_12float_e5m2_tENS5_IJlSC_lEEESI_SJ_NS4_8TiledMMAINS4_8MMA_AtomIJNS4_10MMA_TraitsINS4_25SM100_MMA_F8F6F4_2x1SM_SSEJSI_SI_fSF_SG_NS4_17integral_constantINS4_4UMMA5MajorELSQ_0EEESR_NSO_INSP_7ScaleInELSS_0EEEST_EEEEEENS4_6LayoutINS5_IJSC_SC_SC_EEENS5_IJNSA_ILi0EEESY_SY_EEEEENS5_IJNS4_10UnderscoreES11_S11_EEEEENS4_28SM100_TMA_2SM_LOAD_MULTICASTENS4_14ComposedLayoutINS4_7SwizzleILi3ELi4ELi3EEENS4_18smem_ptr_flag_bitsILi8EEENSW_INS5_IJNSA_ILi8EEESG_EEENS5_IJSG_SC_EEEEEEEvNS4_8identityENS4_18SM100_TMA_2SM_LOADES1E_vS1F_EENS_8epilogue10collective18CollectiveEpilogueINS1I_23Sm100TmaWarpSpecializedILi2ELi2ELi64ELb0ELb0EEEJNS5_IJSG_SG_SG_EEENS5_IJNSW_ISG_SC_EENSW_INSA_ILi64EEESC_EEEEESI_SJ_SI_SJ_NS1I_6fusion15FusionCallbacksIS1M_NS1S_17LinearCombinationISI_fSI_fLNS_15FloatRoundStyleE2EEES1N_S1R_JEEENS4_5SM1004TMEM4LOAD26SM100_TMEM_LOAD_32dp32b64xENS4_13SM90_TMA_LOADENS15_INS16_ILi2ELi4ELi3EEES19_NSW_INS5_IJS1A_S1P_EEENS5_IJS1P_SC_EEEEEEENS4_39AutoVectorizingCopyWithAssumedAlignmentILi128EEENS4_14SM90_TMA_STOREES27_S29_S29_EEEvvEEEEvNT_6ParamsE,"ax",@progbits
	.align	128
.text._ZN7cutlass13device_kernelINS_4gemm6kernel13GemmUniversalIN4cute5tupleIJiiiiEEENS1_10collective13CollectiveMmaINS1_35MainloopSm100TmaUmmaWarpSpecializedILi3ELi2ELi4ENS5_IJNS4_1CILi2EEESB_NSA_ILi1EEEEEEEENS5_IJNSA_ILi256EEENSA_ILi128EEESG_EEENS_12float_e5m2_tENS5_IJlSC_lEEESI_SJ_NS4_8TiledMMAINS4_8MMA_AtomIJNS4_10MMA_TraitsINS4_25SM100_MMA_F8F6F4_2x1SM_SSEJSI_SI_fSF_SG_NS4_17integral_constantINS4_4UMMA5MajorELSQ_0EEESR_NSO_INSP_7ScaleInELSS_0EEEST_EEEEEENS4_6LayoutINS5_IJSC_SC_SC_EEENS5_IJNSA_ILi0EEESY_SY_EEEEENS5_IJNS4_10UnderscoreES11_S11_EEEEENS4_28SM100_TMA_2SM_LOAD_MULTICASTENS4_14ComposedLayoutINS4_7SwizzleILi3ELi4ELi3EEENS4_18smem_ptr_flag_bitsILi8EEENSW_INS5_IJNSA_ILi8EEESG_EEENS5_IJSG_SC_EEEEEEEvNS4_8identityENS4_18SM100_TMA_2SM_LOADES1E_vS1F_EENS_8epilogue10collective18CollectiveEpilogueINS1I_23Sm100TmaWarpSpecializedILi2ELi2ELi64ELb0ELb0EEEJNS5_IJSG_SG_SG_EEENS5_IJNSW_ISG_SC_EENSW_INSA_ILi64EEESC_EEEEESI_SJ_SI_SJ_NS1I_6fusion15FusionCallbacksIS1M_NS1S_17LinearCombinationISI_fSI_fLNS_15FloatRoundStyleE2EEES1N_S1R_JEEENS4_5SM1004TMEM4LOAD26SM100_TMEM_LOAD_32dp32b64xENS4_13SM90_TMA_LOADENS15_INS16_ILi2ELi4ELi3EEES19_NSW_INS5_IJS1A_S1P_EEENS5_IJS1P_SC_EEEEEEENS4_39AutoVectorizingCopyWithAssumedAlignmentILi128EEENS4_14SM90_TMA_STOREES27_S29_S29_EEEvvEEEEvNT_6ParamsE:
        .type           _ZN7cutlass13device_kernelINS_4gemm6kernel13GemmUniversalIN4cute5tupleIJiiiiEEENS1_10collective13CollectiveMmaINS1_35MainloopSm100TmaUmmaWarpSpecializedILi3ELi2ELi4ENS5_IJNS4_1CILi2EEESB_NSA_ILi1EEEEEEEENS5_IJNSA_ILi256EEENSA_ILi128EEESG_EEENS_12float_e5m2_tENS5_IJlSC_lEEESI_SJ_NS4_8TiledMMAINS4_8MMA_AtomIJNS4_10MMA_TraitsINS4_25SM100_MMA_F8F6F4_2x1SM_SSEJSI_SI_fSF_SG_NS4_17integral_constantINS4_4UMMA5MajorELSQ_0EEESR_NSO_INSP_7ScaleInELSS_0EEEST_EEEEEENS4_6LayoutINS5_IJSC_SC_SC_EEENS5_IJNSA_ILi0EEESY_SY_EEEEENS5_IJNS4_10UnderscoreES11_S11_EEEEENS4_28SM100_TMA_2SM_LOAD_MULTICASTENS4_14ComposedLayoutINS4_7SwizzleILi3ELi4ELi3EEENS4_18smem_ptr_flag_bitsILi8EEENSW_INS5_IJNSA_ILi8EEESG_EEENS5_IJSG_SC_EEEEEEEvNS4_8identityENS4_18SM100_TMA_2SM_LOADES1E_vS1F_EENS_8epilogue10collective18CollectiveEpilogueINS1I_23Sm100TmaWarpSpecializedILi2ELi2ELi64ELb0ELb0EEEJNS5_IJSG_SG_SG_EEENS5_IJNSW_ISG_SC_EENSW_INSA_ILi64EEESC_EEEEESI_SJ_SI_SJ_NS1I_6fusion15FusionCallbacksIS1M_NS1S_17LinearCombinationISI_fSI_fLNS_15FloatRoundStyleE2EEES1N_S1R_JEEENS4_5SM1004TMEM4LOAD26SM100_TMEM_LOAD_32dp32b64xENS4_13SM90_TMA_LOADENS15_INS16_ILi2ELi4ELi3EEES19_NSW_INS5_IJS1A_S1P_EEENS5_IJS1P_SC_EEEEEEENS4_39AutoVectorizingCopyWithAssumedAlignmentILi128EEENS4_14SM90_TMA_STOREES27_S29_S29_EEEvvEEEEvNT_6ParamsE,@function
        .size           _ZN7cutlass13device_kernelINS_4gemm6kernel13GemmUniversalIN4cute5tupleIJiiiiEEENS1_10collective13CollectiveMmaINS1_35MainloopSm100TmaUmmaWarpSpecializedILi3ELi2ELi4ENS5_IJNS4_1CILi2EEESB_NSA_ILi1EEEEEEEENS5_IJNSA_ILi256EEENSA_ILi128EEESG_EEENS_12float_e5m2_tENS5_IJlSC_lEEESI_SJ_NS4_8TiledMMAINS4_8MMA_AtomIJNS4_10MMA_TraitsINS4_25SM100_MMA_F8F6F4_2x1SM_SSEJSI_SI_fSF_SG_NS4_17integral_constantINS4_4UMMA5MajorELSQ_0EEESR_NSO_INSP_7ScaleInELSS_0EEEST_EEEEEENS4_6LayoutINS5_IJSC_SC_SC_EEENS5_IJNSA_ILi0EEESY_SY_EEEEENS5_IJNS4_10UnderscoreES11_S11_EEEEENS4_28SM100_TMA_2SM_LOAD_MULTICASTENS4_14ComposedLayoutINS4_7SwizzleILi3ELi4ELi3EEENS4_18smem_ptr_flag_bitsILi8EEENSW_INS5_IJNSA_ILi8EEESG_EEENS5_IJSG_SC_EEEEEEEvNS4_8identityENS4_18SM100_TMA_2SM_LOADES1E_vS1F_EENS_8epilogue10collective18CollectiveEpilogueINS1I_23Sm100TmaWarpSpecializedILi2ELi2ELi64ELb0ELb0EEEJNS5_IJSG_SG_SG_EEENS5_IJNSW_ISG_SC_EENSW_INSA_ILi64EEESC_EEEEESI_SJ_SI_SJ_NS1I_6fusion15FusionCallbacksIS1M_NS1S_17LinearCombinationISI_fSI_fLNS_15FloatRoundStyleE2EEES1N_S1R_JEEENS4_5SM1004TMEM4LOAD26SM100_TMEM_LOAD_32dp32b64xENS4_13SM90_TMA_LOADENS15_INS16_ILi2ELi4ELi3EEES19_NSW_INS5_IJS1A_S1P_EEENS5_IJS1P_SC_EEEEEEENS4_39AutoVectorizingCopyWithAssumedAlignmentILi128EEENS4_14SM90_TMA_STOREES27_S29_S29_EEEvvEEEEvNT_6ParamsE,(.L_x_161 - _ZN7cutlass13device_kernelINS_4gemm6kernel13GemmUniversalIN4cute5tupleIJiiiiEEENS1_10collective13CollectiveMmaINS1_35MainloopSm100TmaUmmaWarpSpecializedILi3ELi2ELi4ENS5_IJNS4_1CILi2EEESB_NSA_ILi1EEEEEEEENS5_IJNSA_ILi256EEENSA_ILi128EEESG_EEENS_12float_e5m2_tENS5_IJlSC_lEEESI_SJ_NS4_8TiledMMAINS4_8MMA_AtomIJNS4_10MMA_TraitsINS4_25SM100_MMA_F8F6F4_2x1SM_SSEJSI_SI_fSF_SG_NS4_17integral_constantINS4_4UMMA5MajorELSQ_0EEESR_NSO_INSP_7ScaleInELSS_0EEEST_EEEEEENS4_6LayoutINS5_IJSC_SC_SC_EEENS5_IJNSA_ILi0EEESY_SY_EEEEENS5_IJNS4_10UnderscoreES11_S11_EEEEENS4_28SM100_TMA_2SM_LOAD_MULTICASTENS4_14ComposedLayoutINS4_7SwizzleILi3ELi4ELi3EEENS4_18smem_ptr_flag_bitsILi8EEENSW_INS5_IJNSA_ILi8EEESG_EEENS5_IJSG_SC_EEEEEEEvNS4_8identityENS4_18SM100_TMA_2SM_LOADES1E_vS1F_EENS_8epilogue10collective18CollectiveEpilogueINS1I_23Sm100TmaWarpSpecializedILi2ELi2ELi64ELb0ELb0EEEJNS5_IJSG_SG_SG_EEENS5_IJNSW_ISG_SC_EENSW_INSA_ILi64EEESC_EEEEESI_SJ_SI_SJ_NS1I_6fusion15FusionCallbacksIS1M_NS1S_17LinearCombinationISI_fSI_fLNS_15FloatRoundStyleE2EEES1N_S1R_JEEENS4_5SM1004TMEM4LOAD26SM100_TMEM_LOAD_32dp32b64xENS4_13SM90_TMA_LOADENS15_INS16_ILi2ELi4ELi3EEES19_NSW_INS5_IJS1A_S1P_EEENS5_IJS1P_SC_EEEEEEENS4_39AutoVectorizingCopyWithAssumedAlignmentILi128EEENS4_14SM90_TMA_STOREES27_S29_S29_EEEvvEEEEvNT_6ParamsE)
        .other          _ZN7cutlass13device_kernelINS_4gemm6kernel13GemmUniversalIN4cute5tupleIJiiiiEEENS1_10collective13CollectiveMmaINS1_35MainloopSm100TmaUmmaWarpSpecializedILi3ELi2ELi4ENS5_IJNS4_1CILi2EEESB_NSA_ILi1EEEEEEEENS5_IJNSA_ILi256EEENSA_ILi128EEESG_EEENS_12float_e5m2_tENS5_IJlSC_lEEESI_SJ_NS4_8TiledMMAINS4_8MMA_AtomIJNS4_10MMA_TraitsINS4_25SM100_MMA_F8F6F4_2x1SM_SSEJSI_SI_fSF_SG_NS4_17integral_constantINS4_4UMMA5MajorELSQ_0EEESR_NSO_INSP_7ScaleInELSS_0EEEST_EEEEEENS4_6LayoutINS5_IJSC_SC_SC_EEENS5_IJNSA_ILi0EEESY_SY_EEEEENS5_IJNS4_10UnderscoreES11_S11_EEEEENS4_28SM100_TMA_2SM_LOAD_MULTICASTENS4_14ComposedLayoutINS4_7SwizzleILi3ELi4ELi3EEENS4_18smem_ptr_flag_bitsILi8EEENSW_INS5_IJNSA_ILi8EEESG_EEENS5_IJSG_SC_EEEEEEEvNS4_8identityENS4_18SM100_TMA_2SM_LOADES1E_vS1F_EENS_8epilogue10collective18CollectiveEpilogueINS1I_23Sm100TmaWarpSpecializedILi2ELi2ELi64ELb0ELb0EEEJNS5_IJSG_SG_SG_EEENS5_IJNSW_ISG_SC_EENSW_INSA_ILi64EEESC_EEEEESI_SJ_SI_SJ_NS1I_6fusion15FusionCallbacksIS1M_NS1S_17LinearCombinationISI_fSI_fLNS_15FloatRoundStyleE2EEES1N_S1R_JEEENS4_5SM1004TMEM4LOAD26SM100_TMEM_LOAD_32dp32b64xENS4_13SM90_TMA_LOADENS15_INS16_ILi2ELi4ELi3EEES19_NSW_INS5_IJS1A_S1P_EEENS5_IJS1P_SC_EEEEEEENS4_39AutoVectorizingCopyWithAssumedAlignmentILi128EEENS4_14SM90_TMA_STOREES27_S29_S29_EEEvvEEEEvNT_6ParamsE,@"STO_CUDA_ENTRY STV_DEFAULT"
_ZN7cutlass13device_kernelINS_4gemm6kernel13GemmUniversalIN4cute5tupleIJiiiiEEENS1_10collective13CollectiveMmaINS1_35MainloopSm100TmaUmmaWarpSpecializedILi3ELi2ELi4ENS5_IJNS4_1CILi2EEESB_NSA_ILi1EEEEEEEENS5_IJNSA_ILi256EEENSA_ILi128EEESG_EEENS_12float_e5m2_tENS5_IJlSC_lEEESI_SJ_NS4_8TiledMMAINS4_8MMA_AtomIJNS4_10MMA_TraitsINS4_25SM100_MMA_F8F6F4_2x1SM_SSEJSI_SI_fSF_SG_NS4_17integral_constantINS4_4UMMA5MajorELSQ_0EEESR_NSO_INSP_7ScaleInELSS_0EEEST_EEEEEENS4_6LayoutINS5_IJSC_SC_SC_EEENS5_IJNSA_ILi0EEESY_SY_EEEEENS5_IJNS4_10UnderscoreES11_S11_EEEEENS4_28SM100_TMA_2SM_LOAD_MULTICASTENS4_14ComposedLayoutINS4_7SwizzleILi3ELi4ELi3EEENS4_18smem_ptr_flag_bitsILi8EEENSW_INS5_IJNSA_ILi8EEESG_EEENS5_IJSG_SC_EEEEEEEvNS4_8identityENS4_18SM100_TMA_2SM_LOADES1E_vS1F_EENS_8epilogue10collective18CollectiveEpilogueINS1I_23Sm100TmaWarpSpecializedILi2ELi2ELi64ELb0ELb0EEEJNS5_IJSG_SG_SG_EEENS5_IJNSW_ISG_SC_EENSW_INSA_ILi64EEESC_EEEEESI_SJ_SI_SJ_NS1I_6fusion15FusionCallbacksIS1M_NS1S_17LinearCombinationISI_fSI_fLNS_15FloatRoundStyleE2EEES1N_S1R_JEEENS4_5SM1004TMEM4LOAD26SM100_TMEM_LOAD_32dp32b64xENS4_13SM90_TMA_LOADENS15_INS16_ILi2ELi4ELi3EEES19_NSW_INS5_IJS1A_S1P_EEENS5_IJS1P_SC_EEEEEEENS4_39AutoVectorizingCopyWithAssumedAlignmentILi128EEENS4_14SM90_TMA_STOREES27_S29_S29_EEEvvEEEEvNT_6ParamsE:
[----:B------:R-:W1:Y:S01]  /*0000*/  LDC R1, c[0x0][0x37c] ;  /* 0x0000df00ff017b82 */ /* 0x000e620000000800 */
[----:B------:R-:W2:Y:S01]  /*0010*/  S2R R170, SR_TID.X ;  /* 0x0000000000aa7919 */ /* 0x000ea20000002100 */
[----:B------:R-:W3:Y:S06]  /*0020*/  LDCU.64 UR8, c[0x0][0x890] ;  /* 0x00011200ff0877ac */ /* 0x000eec0008000a00 */
[----:B------:R-:W4:Y:S01]  /*0030*/  S2UR UR48, SR_CgaCtaId ;  /* 0x00000000003079c3 */ /* 0x000f220000008800 */
[----:B------:R-:W-:Y:S02]  /*0040*/  PRMT R158, RZ, 0x7610, R158 ;  /* 0x00007610ff9e7816 */ /* 0x000fe4000000009e */
[----:B------:R-:W-:Y:S01]  /*0050*/  ELECT P1, URZ, PT ;  /* 0x0000000000ff782f */ /* 0x000fe20003820000 */
[----:B---3--:R-:W-:-:S04]  /*0060*/  UISETP.NE.U32.AND UP0, UPT, UR8, URZ, UPT ;  /* 0x000000ff0800728c */ /* 0x008fc8000bf05070 */
[----:B------:R-:W-:Y:S02]  /*0070*/  UISETP.NE.AND.EX UP0, UPT, UR9, URZ, UPT, UP0 ;  /* 0x000000ff0900728c */ /* 0x000fe4000bf05300 */
[----:B----4-:R-:W-:Y:S02]  /*0080*/  ULOP3.LUT UR46, UR48, 0x1, URZ, 0xc0, !UPT ;  /* 0x00000001302e7892 */ /* 0x010fe4000f8ec0ff */
[----:B------:R-:W-:Y:S01]  /*0090*/  ULOP3.LUT UR45, UR48, 0x1, URZ, 0x3c, !UPT ;  /* 0x00000001302d7892 */ /* 0x000fe2000f8e3cff */
[----:B--2---:R-:W-:-:S05]  /*00a0*/  SHF.R.U32.HI R159, RZ, 0x5, R170 ;  /* 0x00000005ff9f7819 */ /* 0x004fca00000116aa */
[----:B------:R-:W2:Y:S02]  /*00b0*/  SHFL.IDX PT, R0, R159, RZ, 0x1f ;  /* 0x00001fff9f007589 */ /* 0x000ea400000e0000 */
[----:B--2---:R-:W-:Y:S01]  /*00c0*/  R2UR UR13, R0 ;  /* 0x00000000000d72ca */ /* 0x004fe200000e0000 */
[----:B-1----:R-:W-:-:S14]  /*00d0*/  BRA.U UP0, `(.L_x_0) ;  /* 0x0000000100307547 */ /* 0x002fdc000b800000 */
[----:B------:R-:W1:Y:S02]  /*00e0*/  LDCU.64 UR4, c[0x0][0x888] ;  /* 0x00011100ff0477ac */ /* 0x000e640008000a00 */
[----:B-1----:R-:W-:-:S04]  /*00f0*/  UISETP.NE.U32.AND UP0, UPT, UR4, URZ, UPT ;  /* 0x000000ff0400728c */ /* 0x002fc8000bf05070 */
[----:B------:R-:W-:-:S09]  /*0100*/  UISETP.NE.AND.EX UP0, UPT, UR5, URZ, UPT, UP0 ;  /* 0x000000ff0500728c */ /* 0x000fd2000bf05300 */
[----:B------:R-:W-:Y:S05]  /*0110*/  BRA.U !UP0, `(.L_x_1) ;  /* 0x0000000108147547 */ /* 0x000fea000b800000 */
[----:B------:R-:W1:Y:S01]  /*0120*/  LDC.64 R2, c[0x0][0x888] ;  /* 0x00022200ff027b82 */ /* 0x000e620000000a00 */
[----:B------:R-:W1:Y:S02]  /*0130*/  LDCU.64 UR4, c[0x0][0x358] ;  /* 0x00006b00ff0477ac */ /* 0x000e640008000a00 */
[----:B-1----:R1:W5:Y:S01]  /*0140*/  LDG.E R73, desc[UR4][R2.64] ;  /* 0x0000000402497981 */ /* 0x002362000c1e1900 */
[----:B------:R-:W-:Y:S01]  /*0150*/  HFMA2 R158, -RZ, RZ, 0, 5.9604644775390625e-08 ;  /* 0x00000001ff9e7431 */ /* 0x000fe200000001ff */
[----:B------:R-:W-:Y:S05]  /*0160*/  BRA `(.L_x_0) ;  /* 0x00000000000c7947 */ /* 0x000fea0003800000 */
.L_x_1:
[----:B------:R-:W1:Y:S01]  /*0170*/  LDCU UR4, c[0x0][0x880] ;  /* 0x00011000ff0477ac */ /* 0x000e620008000800 */
[----:B------:R-:W-:Y:S01]  /*0180*/  HFMA2 R158, -RZ, RZ, 0, 5.9604644775390625e-08 ;  /* 0x00000001ff9e7431 */ /* 0x000fe200000001ff */
[----:B-1----:R-:W-:-:S07]  /*0190*/  MOV R73, UR4 ;  /* 0x0000000400497c02 */ /* 0x002fce0008000f00 */
.L_x_0:
[----:B------:R-:W2:Y:S02]  /*01a0*/  LDCU.64 UR4, c[0x0][0x8b0] ;  /* 0x00011600ff0477ac */ /* 0x000ea40008000a00 */
[----:B--2---:R-:W-:-:S04]  /*01b0*/  UISETP.NE.U32.AND UP0, UPT, UR4, URZ, UPT ;  /* 0x000000ff0400728c */ /* 0x004fc8000bf05070 */
[----:B------:R-:W-:-:S09]  /*01c0*/  UISETP.NE.AND.EX UP0, UPT, UR5, URZ, UPT, UP0 ;  /* 0x000000ff0500728c */ /* 0x000fd2000bf05300 */
[----:B------:R-:W-:Y:S05]  /*01d0*/  BRA.U UP0, `(.L_x_2) ;  /* 0x0000000100287547 */ /* 0x000fea000b800000 */
[----:B------:R-:W2:Y:S02]  /*01e0*/  LDCU.64 UR4, c[0x0][0x8a8] ;  /* 0x00011500ff0477ac */ /* 0x000ea40008000a00 */
[----:B--2---:R-:W-:-:S04]  /*01f0*/  UISETP.NE.U32.AND UP0, UPT, UR4, URZ, UPT ;  /* 0x000000ff0400728c */ /* 0x004fc8000bf05070 */
[----:B------:R-:W-:-:S09]  /*0200*/  UISETP.NE.AND.EX UP0, UPT, UR5, URZ, UPT, UP0 ;  /* 0x000000ff0500728c */ /* 0x000fd2000bf05300 */
[----:B------:R-:W-:Y:S05]  /*0210*/  BRA.U !UP0, `(.L_x_3) ;  /* 0x0000000108107547 */ /* 0x000fea000b800000 */
[----:B------:R-:W2:Y:S01]  /*0220*/  LDC.64 R70, c[0x0][0x8a8] ;  /* 0x00022a00ff467b82 */ /* 0x000ea20000000a00 */
[----:B------:R-:W2:Y:S02]  /*0230*/  LDCU.64 UR4, c[0x0][0x358] ;  /* 0x00006b00ff0477ac */ /* 0x000ea40008000a00 */
[----:B--2---:R2:W5:Y:S01]  /*0240*/  LDG.E R70, desc[UR4][R70.64] ;  /* 0x0000000446467981 */ /* 0x004562000c1e1900 */
[----:B------:R-:W-:Y:S05]  /*0250*/  BRA `(.L_x_2) ;  /* 0x0000000000087947 */ /* 0x000fea0003800000 */
.L_x_3:
[----:B------:R-:W2:Y:S02]  /*0260*/  LDCU UR4, c[0x0][0x8a0] ;  /* 0x00011400ff0477ac */ /* 0x000ea40008000800 */
[----:B--2---:R-:W-:Y:S02]  /*0270*/  MOV R70, UR4 ;  /* 0x0000000400467c02 */ /* 0x004fe40008000f00 */
.L_x_2:
[----:B------:R-:W-:Y:S01]  /*0280*/  IMAD.U32 R0, RZ, RZ, UR13 ;  /* 0x0000000dff007e24 */ /* 0x000fe2000f8e00ff */
[----:B------:R-:W-:Y:S04]  /*0290*/  BSSY.RECONVERGENT B0, `(.L_x_4) ;  /* 0x000000c000007945 */ /* 0x000fe80003800200 */
[C---:B------:R-:W-:Y:S02]  /*02a0*/  ISETP.NE.OR P2, PT, R0.reuse, 0x1, !P1 ;  /* 0x000000010000780c */ /* 0x040fe40004f45670 */
[----:B------:R-:W-:-:S11]  /*02b0*/  ISETP.NE.OR P0, PT, R0, 0x3, !P1 ;  /* 0x000000030000780c */ /* 0x000fd60004f05670 */
[----:B------:R-:W-:Y:S05]  /*02c0*/  @P2 BRA `(.L_x_5) ;  /* 0x0000000000202947 */ /* 0x000fea0003800000 */
[----:B------:R-:W3:Y:S02]  /*02d0*/  LDCU.64 UR4, c[0x0][0x348] ;  /* 0x00006900ff0477ac */ /* 0x000ee40008000a00 */
[----:B---3--:R-:W-:Y:S02]  /*02e0*/  UIADD3 UR6, UP1, UPT, UR4, 0x80, URZ ;  /* 0x0000008004067890 */ /* 0x008fe4000ff3e0ff */
[----:B------:R-:W-:Y:S02]  /*02f0*/  UIADD3 UR4, UP0, UPT, UR4, 0x180, URZ ;  /* 0x0000018004047890 */ /* 0x000fe4000ff1e0ff */
[----:B------:R-:W-:Y:S02]  /*0300*/  UIADD3.X UR7, UPT, UPT, URZ, UR5, URZ, UP1, !UPT ;  /* 0x00000005ff077290 */ /* 0x000fe40008ffe4ff */
[----:B------:R-:W-:-:S07]  /*0310*/  UIADD3.X UR5, UPT, UPT, URZ, UR5, URZ, UP0, !UPT ;  /* 0x00000005ff057290 */ /* 0x000fce00087fe4ff */
[----:B------:R3:W-:Y:S02]  /*0320*/  UTMACCTL.PF [UR6] ;  /* 0x00000000060079b9 */ /* 0x0007e40008040000 */
[----:B------:R3:W-:Y:S02]  /*0330*/  UTMACCTL.PF [UR4] ;  /* 0x00000000040079b9 */ /* 0x0007e40008040000 */
[----:B---3--:R-:W-:Y:S01]  /*0340*/  NOP ;  /* 0x0000000000007918 */ /* 0x008fe20000000000 */
.L_x_5:
[----:B------:R-:W-:Y:S05]  /*0350*/  BSYNC.RECONVERGENT B0 ;  /* 0x0000000000007941 */ /* 0x000fea0003800200 */
.L_x_4:
[----:B------:R-:W-:Y:S04]  /*0360*/  BSSY.RECONVERGENT B0, `(.L_x_6) ;  /* 0x000000a000007945 */ /* 0x000fe80003800200 */
        /* <DEDUP_REMOVED lines=9> */
.L_x_7:
[----:B------:R-:W-:Y:S05]  /*0400*/  BSYNC.RECONVERGENT B0 ;  /* 0x0000000000007941 */ /* 0x000fea0003800200 */
.L_x_6:
[----:B------:R-:W3:Y:S01]  /*0410*/  LDCU.64 UR4, c[0x0][0x888] ;  /* 0x00011100ff0477ac */ /* 0x000ee20008000a00 */
[----:B------:R-:W-:Y:S02]  /*0420*/  UISETP.EQ.U32.AND UP1, UPT, UR8, URZ, UPT ;  /* 0x000000ff0800728c */ /* 0x000fe4000bf22070 */
[----:B------:R-:W-:Y:S02]  /*0430*/  UPLOP3.LUT UP3, UPT, UPT, UPT, UPT, 0x80, 0x8 ;  /* 0x000000000008789c */ /* 0x000fe40003f6f070 */
[----:B---3--:R-:W-:-:S04]  /*0440*/  UISETP.NE.U32.AND UP0, UPT, UR4, URZ, UPT ;  /* 0x000000ff0400728c */ /* 0x008fc8000bf05070 */
[----:B------:R-:W-:-:S04]  /*0450*/  UISETP.NE.AND.EX UP0, UPT, UR5, URZ, UPT, UP0 ;  /* 0x000000ff0500728c */ /* 0x000fc8000bf05300 */
[----:B------:R-:W-:-:S04]  /*0460*/  UISETP.EQ.OR.EX UP2, UPT, UR9, URZ, !UP0, UP1 ;  /* 0x000000ff0900728c */ /* 0x000fc8000c742710 */
[----:B------:R-:W-:-:S06]  /*0470*/  UP2UR UR4, UPR, URZ, 0x4 ;  /* 0x00000004ff047883 */ /* 0x000fcc0008000000 */
[----:B------:R-:W-:Y:S01]  /*0480*/  MOV R160, UR4 ;  /* 0x0000000400a07c02 */ /* 0x000fe20008000f00 */
[----:B------:R-:W-:Y:S06]  /*0490*/  BRA.U !UP2, `(.L_x_8) ;  /* 0x000000010a207547 */ /* 0x000fec000b800000 */
[----:B------:R-:W-:Y:S01]  /*04a0*/  UISETP.NE.U32.AND UP1, UPT, UR8, URZ, UPT ;  /* 0x000000ff0800728c */ /* 0x000fe2000bf25070 */
[----:B-----5:R-:W-:Y:S01]  /*04b0*/  FSETP.NEU.AND P0, PT, R73, RZ, PT ;  /* 0x000000ff4900720b */ /* 0x020fe20003f0d000 */
[----:B------:R-:W-:Y:S02]  /*04c0*/  USEL UR4, URZ, 0xffffffff, UP0 ;  /* 0xffffffffff047887 */ /* 0x000fe40008000000 */
[----:B------:R-:W-:-:S10]  /*04d0*/  UISETP.NE.AND.EX UP1, UPT, UR9, URZ, UPT, UP1 ;  /* 0x000000ff0900728c */ /* 0x000fd4000bf25310 */
[----:B------:R-:W-:Y:S01]  /*04e0*/  VOTEU.ANY UP0, P0 ;  /* 0x0000000000ff7886 */ /* 0x000fe20000000100 */
[----:B------:R-:W-:-:S04]  /*04f0*/  @!UP1 USEL UR4, URZ, 0xffffffff, UP0 ;  /* 0xffffffffff049887 */ /* 0x000fc80008000000 */
[----:B------:R-:W-:-:S04]  /*0500*/  ULOP3.LUT UR4, UR4, 0x1, URZ, 0xc0, !UPT ;  /* 0x0000000104047892 */ /* 0x000fc8000f8ec0ff */
[----:B------:R-:W-:-:S11]  /*0510*/  UISETP.NE.U32.AND UP3, UPT, UR4, 0x1, UPT ;  /* 0x000000010400788c */ /* 0x000fd6000bf65070 */
.L_x_8:
[----:B------:R-:W3:Y:S01]  /*0520*/  SHFL.IDX PT, R0, R159, RZ, 0x1f ;  /* 0x00001fff9f007589 */ /* 0x000ee200000e0000 */
[----:B------:R-:W-:-:S04]  /*0530*/  UISETP.NE.AND UP0, UPT, UR13, 0x2, UPT ;  /* 0x000000020d00788c */ /* 0x000fc8000bf05270 */
[----:B------:R-:W-:Y:S02]  /*0540*/  UISETP.EQ.AND UP1, UPT, UR46, URZ, !UP0 ;  /* 0x000000ff2e00728c */ /* 0x000fe4000c722270 */
[----:B------:R-:W-:-:S04]  /*0550*/  USEL UR43, URZ, 0x1, UP0 ;  /* 0x00000001ff2b7887 */ /* 0x000fc80008000000 */
[----:B------:R-:W-:Y:S02]  /*0560*/  PLOP3.LUT P3, PT, P1, PT, UP1, 0x80, 0x8 ;  /* 0x000000000008781c */ /* 0x000fe40000f6f018 */
[----:B---3--:R-:W-:-:S13]  /*0570*/  ISETP.NE.AND P0, PT, R0, RZ, PT ;  /* 0x000000ff0000720c */ /* 0x008fda0003f05270 */
[----:B------:R-:W-:Y:S05]  /*0580*/  @P0 BRA `(.L_x_9) ;  /* 0x00000000004c0947 */ /* 0x000fea0003800000 */
[----:B------:R-:W-:Y:S01]  /*0590*/  UMOV UR4, 0x400 ;  /* 0x0000040000047882 */ /* 0x000fe20000000000 */
[----:B------:R-:W-:Y:S01]  /*05a0*/  UMOV UR8, 0x1 ;  /* 0x0000000100087882 */ /* 0x000fe20000000000 */
[----:B------:R-:W-:Y:S01]  /*05b0*/  UMOV UR6, 0x2 ;  /* 0x0000000200067882 */ /* 0x000fe20000000000 */
[----:B------:R-:W-:Y:S02]  /*05c0*/  ULEA UR4, UR48, UR4, 0x18 ;  /* 0x0000000430047291 */ /* 0x000fe4000f8ec0ff */
[----:B------:R-:W-:-:S04]  /*05d0*/  UIADD3 UR8, UPT, UPT, -UR8, 0x100000, URZ ;  /* 0x0010000008087890 */ /* 0x000fc8000fffe1ff */
[----:B------:R-:W-:Y:S02]  /*05e0*/  USHF.L.U32 UR9, UR8, 0xb, URZ ;  /* 0x0000000b08097899 */ /* 0x000fe400080006ff */
[----:B------:R-:W-:Y:S02]  /*05f0*/  USHF.L.U32 UR8, UR8, 0x1, URZ ;  /* 0x0000000108087899 */ /* 0x000fe400080006ff */
[----:B------:R-:W-:-:S04]  /*0600*/  UIADD3 UR6, UPT, UPT, -UR6, 0x100000, URZ ;  /* 0x0010000006067890 */ /* 0x000fc8000fffe1ff */
[----:B------:R-:W-:Y:S02]  /*0610*/  USHF.L.U32 UR7, UR6, 0xb, URZ ;  /* 0x0000000b06077899 */ /* 0x000fe400080006ff */
[----:B------:R-:W-:Y:S01]  /*0620*/  USHF.L.U32 UR6, UR6, 0x1, URZ ;  /* 0x0000000106067899 */ /* 0x000fe200080006ff */
[----:B------:R-:W-:Y:S01]  /*0630*/  ELECT P0, URZ, PT ;  /* 0x0000000000ff782f */ /* 0x000fe20003800000 */
[----:B------:R-:W3:Y:S02]  /*0640*/  FENCE.VIEW.ASYNC.S ;  /* 0x00000000000073c6 */ /* 0x000ee40000000000 */
[----:B---3--:R3:W4:Y:S08]  /*0650*/  SYNCS.EXCH.64 URZ, [UR4], UR8 ;  /* 0x0000000804ff75b2 */ /* 0x0087300008000100 */
[----:B------:R3:W1:Y:S01]  /*0660*/  SYNCS.EXCH.64 URZ, [UR4+0x18], UR6 ;  /* 0x0000180604ff75b2 */ /* 0x0006620008000100 */
[----:B------:R3:W1:Y:S01]  /*0670*/  SYNCS.EXCH.64 URZ, [UR4+0x8], UR8 ;  /* 0x0000080804ff75b2 */ /* 0x0006620008000100 */
[----:B------:R3:W1:Y:S01]  /*0680*/  SYNCS.EXCH.64 URZ, [UR4+0x20], UR6 ;  /* 0x0000200604ff75b2 */ /* 0x0006620008000100 */
[----:B------:R3:W1:Y:S01]  /*0690*/  SYNCS.EXCH.64 URZ, [UR4+0x10], UR8 ;  /* 0x0000100804ff75b2 */ /* 0x0006620008000100 */
[----:B------:R3:W1:Y:S01]  /*06a0*/  SYNCS.EXCH.64 URZ, [UR4+0x28], UR6 ;  /* 0x0000280604ff75b2 */ /* 0x0006620008000100 */
[----:B------:R-:W-:Y:S01]  /*06b0*/  NOP ;  /* 0x0000000000007918 */ /* 0x000fe20000000000 */
.L_x_9:
[----:B------:R-:W2:Y:S01]  /*06c0*/  SHFL.IDX PT, R0, R159, RZ, 0x1f ;  /* 0x00001fff9f007589 */ /* 0x000ea200000e0000 */
[----:B------:R-:W-:Y:S01]  /*06d0*/  NOP ;  /* 0x0000000000007918 */ /* 0x000fe20000000000 */
[----:B--2---:R-:W-:-:S13]  /*06e0*/  ISETP.NE.AND P0, PT, R0, 0x1, PT ;  /* 0x000000010000780c */ /* 0x004fda0003f05270 */
[----:B------:R-:W-:Y:S05]  /*06f0*/  @P0 BRA `(.L_x_10) ;  /* 0x0000000000440947 */ /* 0x000fea0003800000 */
[----:B---3--:R-:W-:Y:S01]  /*0700*/  UMOV UR4, 0x400 ;  /* 0x0000040000047882 */ /* 0x008fe20000000000 */
        /* <DEDUP_REMOVED lines=10> */
[----:B------:R-:W2:Y:S02]  /*07b0*/  FENCE.VIEW.ASYNC.S ;  /* 0x00000000000073c6 */ /* 0x000ea40000000000 */
[----:B--2---:R2:W3:Y:S08]  /*07c0*/  SYNCS.EXCH.64 URZ, [UR4+0x30], UR8 ;  /* 0x0000300804ff75b2 */ /* 0x0044f00008000100 */
[----:B------:R2:W1:Y:S01]  /*07d0*/  SYNCS.EXCH.64 URZ, [UR4+0x40], UR6 ;  /* 0x0000400604ff75b2 */ /* 0x0004620008000100 */
[----:B------:R2:W1:Y:S01]  /*07e0*/  SYNCS.EXCH.64 URZ, [UR4+0x38], UR8 ;  /* 0x0000380804ff75b2 */ /* 0x0004620008000100 */
[----:B------:R2:W1:Y:S01]  /*07f0*/  SYNCS.EXCH.64 URZ, [UR4+0x48], UR6 ;  /* 0x0000480604ff75b2 */ /* 0x0004620008000100 */
[----:B------:R-:W-:Y:S01]  /*0800*/  NOP ;  /* 0x0000000000007918 */ /* 0x000fe20000000000 */
.L_x_10:
[----:B------:R-:W4:Y:S01]  /*0810*/  SHFL.IDX PT, R0, R159, RZ, 0x1f ;  /* 0x00001fff9f007589 */ /* 0x000f2200000e0000 */
[----:B------:R-:W-:Y:S01]  /*0820*/  NOP ;  /* 0x0000000000007918 */ /* 0x000fe20000000000 */
[----:B----4-:R-:W-:-:S13]  /*0830*/  ISETP.NE.AND P0, PT, R0, 0x3, PT ;  /* 0x000000030000780c */ /* 0x010fda0003f05270 */
[----:B------:R-:W-:Y:S05]  /*0840*/  @P0 BRA `(.L_x_11) ;  /* 0x00000000002c0947 */ /* 0x000fea0003800000 */
[----:B--23--:R-:W-:Y:S01]  /*0850*/  UMOV UR6, 0x400 ;  /* 0x0000040000067882 */ /* 0x00cfe20000000000 */
[----:B------:R-:W-:Y:S01]  /*0860*/  UMOV UR4, 0x20 ;  /* 0x0000002000047882 */ /* 0x000fe20000000000 */
[----:B------:R-:W-:Y:S02]  /*0870*/  ULEA UR6, UR48, UR6, 0x18 ;  /* 0x0000000630067291 */ /* 0x000fe4000f8ec0ff */
[----:B------:R-:W-:-:S04]  /*0880*/  UIADD3 UR4, UPT, UPT, -UR4, 0x100000, URZ ;  /* 0x0010000004047890 */ /* 0x000fc8000fffe1ff */
[----:B------:R-:W-:Y:S02]  /*0890*/  USHF.L.U32 UR5, UR4, 0xb, URZ ;  /* 0x0000000b04057899 */ /* 0x000fe400080006ff */
[----:B------:R-:W-:Y:S01]  /*08a0*/  USHF.L.U32 UR4, UR4, 0x1, URZ ;  /* 0x0000000104047899 */ /* 0x000fe200080006ff */
[----:B------:R-:W-:Y:S01]  /*08b0*/  ELECT P0, URZ, PT ;  /* 0x0000000000ff782f */ /* 0x000fe20003800000 */
[----:B------:R-:W2:Y:S10]  /*08c0*/  FENCE.VIEW.ASYNC.S ;  /* 0x00000000000073c6 */ /* 0x000eb40000000000 */
[----:B--2---:R4:W2:Y:S01]  /*08d0*/  SYNCS.EXCH.64 URZ, [UR6+0x50], UR4 ;  /* 0x0000500406ff75b2 */ /* 0x0048a20008000100 */
[----:B------:R4:W3:Y:S02]  /*08e0*/  SYNCS.EXCH.64 URZ, [UR6+0x58], UR4 ;  /* 0x0000580406ff75b2 */ /* 0x0008e40008000100 */
[----:B----4-:R-:W-:Y:S01]  /*08f0*/  NOP ;  /* 0x0000000000007918 */ /* 0x010fe20000000000 */
.L_x_11:
[----:B------:R-:W4:Y:S01]  /*0900*/  SHFL.IDX PT, R0, R159, RZ, 0x1f ;  /* 0x00001fff9f007589 */ /* 0x000f2200000e0000 */
[----:B------:R-:W-:Y:S01]  /*0910*/  NOP ;  /* 0x0000000000007918 */ /* 0x000fe20000000000 */
[----:B----4-:R-:W-:-:S13]  /*0920*/  ISETP.NE.AND P0, PT, R0, 0x4, PT ;  /* 0x000000040000780c */ /* 0x010fda0003f05270 */
[----:B------:R-:W-:Y:S05]  /*0930*/  @P0 BRA `(.L_x_12) ;  /* 0x0000000000480947 */ /* 0x000fea0003800000 */
[----:B--23--:R-:W-:Y:S01]  /*0940*/  UMOV UR4, 0x3a0 ;  /* 0x000003a000047882 */ /* 0x00cfe20000000000 */
[----:B------:R-:W-:Y:S01]  /*0950*/  UMOV UR6, 0x400 ;  /* 0x0000040000067882 */ /* 0x000fe20000000000 */
[----:B------:R-:W-:Y:S01]  /*0960*/  USEL UR4, UR4, 0x320, UP3 ;  /* 0x0000032004047887 */ /* 0x000fe20009800000 */
        /* <DEDUP_REMOVED lines=10> */
[----:B--2---:R4:W2:Y:S08]  /*0a10*/  SYNCS.EXCH.64 URZ, [UR6+0x60], UR8 ;  /* 0x0000600806ff75b2 */ /* 0x0048b00008000100 */
[----:B------:R4:W3:Y:S01]  /*0a20*/  SYNCS.EXCH.64 URZ, [UR6+0x70], UR4 ;  /* 0x0000700406ff75b2 */ /* 0x0008e20008000100 */
[----:B------:R4:W1:Y:S01]  /*0a30*/  SYNCS.EXCH.64 URZ, [UR6+0x68], UR8 ;  /* 0x0000680806ff75b2 */ /* 0x0008620008000100 */
[----:B------:R4:W1:Y:S02]  /*0a40*/  SYNCS.EXCH.64 URZ, [UR6+0x78], UR4 ;  /* 0x0000780406ff75b2 */ /* 0x0008640008000100 */
[----:B----4-:R-:W-:Y:S01]  /*0a50*/  NOP ;  /* 0x0000000000007918 */ /* 0x010fe20000000000 */
.L_x_12:
[----:B------:R-:W4:Y:S01]  /*0a60*/  SHFL.IDX PT, R0, R159, RZ, 0x1f ;  /* 0x00001fff9f007589 */ /* 0x000f2200000e0000 */
[----:B------:R-:W-:Y:S01]  /*0a70*/  NOP ;  /* 0x0000000000007918 */ /* 0x000fe20000000000 */
[----:B----4-:R-:W-:-:S13]  /*0a80*/  ISETP.NE.AND P0, PT, R0, 0x5, PT ;  /* 0x000000050000780c */ /* 0x010fda0003f05270 */
[----:B------:R-:W-:Y:S05]  /*0a90*/  @P0 BRA `(.L_x_13) ;  /* 0x0000000000540947 */ /* 0x000fea0003800000 */
[----:B--23--:R-:W-:Y:S01]  /*0aa0*/  UMOV UR4, 0x400 ;  /* 0x0000040000047882 */ /* 0x00cfe20000000000 */
        /* <DEDUP_REMOVED lines=14> */
[----:B------:R4:W1:Y:S01]  /*0b90*/  SYNCS.EXCH.64 URZ, [UR4+0xa8], UR8 ;  /* 0x0000a80804ff75b2 */ /* 0x0008620008000100 */
[----:B------:R4:W1:Y:S01]  /*0ba0*/  SYNCS.EXCH.64 URZ, [UR4+0x90], UR6 ;  /* 0x0000900604ff75b2 */ /* 0x0008620008000100 */
[----:B------:R4:W1:Y:S01]  /*0bb0*/  SYNCS.EXCH.64 URZ, [UR4+0xb0], UR8 ;  /* 0x0000b00804ff75b2 */ /* 0x0008620008000100 */
[----:B------:R4:W1:Y:S01]  /*0bc0*/  SYNCS.EXCH.64 URZ, [UR4+0x98], UR6 ;  /* 0x0000980604ff75b2 */ /* 0x0008620008000100 */
[----:B------:R4:W1:Y:S02]  /*0bd0*/  SYNCS.EXCH.64 URZ, [UR4+0xb8], UR8 ;  /* 0x0000b80804ff75b2 */ /* 0x0008640008000100 */
[----:B----4-:R-:W-:Y:S01]  /*0be0*/  NOP ;  /* 0x0000000000007918 */ /* 0x010fe20000000000 */
.L_x_13:
[----:B------:R-:W4:Y:S01]  /*0bf0*/  SHFL.IDX PT, R0, R159, RZ, 0x1f ;  /* 0x00001fff9f007589 */ /* 0x000f2200000e0000 */
[----:B------:R-:W-:Y:S01]  /*0c00*/  ISETP.NE.OR P1, PT, RZ, UR13, !P1 ;  /* 0x0000000dff007c0c */ /* 0x000fe2000cf25670 */
        /* <DEDUP_REMOVED lines=12> */
[----:B------:R4:W3:Y:S01]  /*0cd0*/  SYNCS.EXCH.64 URZ, [UR4+0xd0], UR6 ;  /* 0x0000d00604ff75b2 */ /* 0x0008e20008000100 */
[----:B------:R4:W1:Y:S01]  /*0ce0*/  SYNCS.EXCH.64 URZ, [UR4+0xc8], UR6 ;  /* 0x0000c80604ff75b2 */ /* 0x0008620008000100 */
[----:B------:R4:W1:Y:S02]  /*0cf0*/  SYNCS.EXCH.64 URZ, [UR4+0xd8], UR6 ;  /* 0x0000d80604ff75b2 */ /* 0x0008640008000100 */
[----:B----4-:R-:W-:Y:S01]  /*0d00*/  NOP ;  /* 0x0000000000007918 */ /* 0x010fe20000000000 */
.L_x_14:
[----:B------:R-:W-:Y:S01]  /*0d10*/  VOTEU.ALL UP0, P1 ;  /* 0x0000000000ff7886 */ /* 0x000fe20000800000 */
[----:B--23--:R-:W-:Y:S01]  /*0d20*/  UMOV UR4, 0x20 ;  /* 0x0000002000047882 */ /* 0x00cfe20000000000 */
[----:B------:R-:W2:Y:S01]  /*0d30*/  LDCU UR7, c[0x0][0x36c] ;  /* 0x00006d80ff0777ac */ /* 0x000ea20008000800 */
[----:B------:R-:W-:Y:S01]  /*0d40*/  NOP ;  /* 0x0000000000007918 */ /* 0x000fe20000000000 */
[----:B------:R-:W-:Y:S01]  /*0d50*/  LOP3.LUT R0, R170, 0x1f, RZ, 0xc0, !PT ;  /* 0x0000001faa007812 */ /* 0x000fe200078ec0ff */
[----:B------:R-:W-:Y:S01]  /*0d60*/  @!UP0 UMOV UR6, 0x400 ;  /* 0x0000040000068882 */ /* 0x000fe20000000000 */
[----:B------:R-:W-:-:S04]  /*0d70*/  @!UP0 UIADD3 UR4, UPT, UPT, -UR4, 0x100000, URZ ;  /* 0x0010000004048890 */ /* 0x000fc8000fffe1ff */
[----:B------:R-:W-:Y:S02]  /*0d80*/  @!UP0 USHF.L.U32 UR5, UR4, 0xb, URZ ;  /* 0x0000000b04058899 */ /* 0x000fe400080006ff */
[----:B------:R-:W-:Y:S02]  /*0d90*/  @!UP0 USHF.L.U32 UR4, UR4, 0x1, URZ ;  /* 0x0000000104048899 */ /* 0x000fe400080006ff */
[----:B------:R-:W-:Y:S01]  /*0da0*/  @!UP0 ULEA UR6, UR48, UR6, 0x18 ;  /* 0x0000000630068291 */ /* 0x000fe2000f8ec0ff */
[----:B------:R-:W-:Y:S01]  /*0db0*/  VOTEU.ALL UP0, P1 ;  /* 0x0000000000ff7886 */ /* 0x000fe20000800000 */
[----:B------:R-:W-:Y:S02]  /*0dc0*/  UISETP.NE.AND UP4, UPT, UR13, URZ, UPT ;  /* 0x000000ff0d00728c */ /* 0x000fe4000bf85270 */
[----:B--2---:R-:W-:Y:S01]  /*0dd0*/  UISETP.EQ.U32.AND UP5, UPT, UR7, 0x1, UPT ;  /* 0x000000010700788c */ /* 0x004fe2000bfa2070 */
[----:B------:R-:W2:Y:S07]  /*0de0*/  FENCE.VIEW.ASYNC.S ;  /* 0x00000000000073c6 */ /* 0x000eae0000000000 */
[----:B--2---:R2:W3:Y:S01]  /*0df0*/  @!UP0 SYNCS.EXCH.64 URZ, [UR6+0xe0], UR4 ;  /* 0x0000e00406ff85b2 */ /* 0x0044e20008000100 */
[----:B------:R-:W-:Y:S05]  /*0e00*/  BRA.U !UP5, `(.L_x_15) ;  /* 0x000000010d087547 */ /* 0x000fea000b800000 */
[----:B-1-3--:R-:W-:Y:S01]  /*0e10*/  UCGABAR_ARV ;  /* 0x00000000000079c7 */ /* 0x00afe20008000000 */
[----:B------:R-:W-:Y:S05]  /*0e20*/  BRA `(.L_x_16) ;  /* 0x0000000000047947 */ /* 0x000fea0003800000 */
.L_x_15:
[----:B-1-3--:R-:W-:Y:S01]  /*0e30*/  NOP ;  /* 0x0000000000007918 */ /* 0x00afe20000000000 */
.L_x_16:
[----:B------:R-:W1:Y:S01]  /*0e40*/  S2UR UR21, SR_CTAID.X ;  /* 0x00000000001579c3 */ /* 0x000e620000002500 */
[----:B------:R-:W-:-:S05]  /*0e50*/  CS2R.32 R3, SR_CgaSize ;  /* 0x0000000000037805 */ /* 0x000fca0000008a00 */
[----:B------:R-:W-:-:S05]  /*0e60*/  IMAD R3, R3, -0xa0, RZ ;  /* 0xffffff6003037824 */ /* 0x000fca00078e02ff */
[----:B--2---:R-:W-:-:S14]  /*0e70*/  R2UR UR5, R3 ;  /* 0x00000000030572ca */ /* 0x004fdc00000e0000 */
[----:B------:R-:W2:Y:S01]  /*0e80*/  LDCU UR5, c[0x0][UR5+0x2b0] ;  /* 0x00005600050577ac */ /* 0x000ea20008000800 */
[----:B------:R-:W-:-:S05]  /*0e90*/  CS2R.32 R3, SR_CgaSize ;  /* 0x0000000000037805 */ /* 0x000fca0000008a00 */
[----:B------:R-:W-:-:S05]  /*0ea0*/  IMAD R3, R3, -0xa0, RZ ;  /* 0xffffff6003037824 */ /* 0x000fca00078e02ff */
[----:B------:R-:W-:-:S14]  /*0eb0*/  R2UR UR4, R3 ;  /* 0x00000000030472ca */ /* 0x000fdc00000e0000 */
[----:B------:R-:W3:Y:S01]  /*0ec0*/  LDCU UR4, c[0x0][UR4+0x2b4] ;  /* 0x00005680040477ac */ /* 0x000ee20008000800 */
[----:B------:R-:W4:Y:S01]  /*0ed0*/  S2UR UR7, SR_CTAID.Y ;  /* 0x00000000000779c3 */ /* 0x000f220000002600 */
[----:B------:R-:W3:Y:S01]  /*0ee0*/  LDCU UR18, c[0x0][0xb24] ;  /* 0x00016480ff1277ac */ /* 0x000ee20008000800 */
[----:B------:R-:W-:-:S05]  /*0ef0*/  CS2R.32 R3, SR_CgaSize ;  /* 0x0000000000037805 */ /* 0x000fca0000008a00 */
[----:B------:R-:W-:-:S05]  /*0f00*/  IMAD R3, R3, -0xa0, RZ ;  /* 0xffffff6003037824 */ /* 0x000fca00078e02ff */
[----:B------:R-:W-:-:S14]  /*0f10*/  R2UR UR62, R3 ;  /* 0x00000000033e72ca */ /* 0x000fdc00000e0000 */
[----:B------:R-:W3:Y:S01]  /*0f20*/  LDCU UR62, c[0x0][UR62+0x2a0] ;  /* 0x000054003e3e77ac */ /* 0x000ee20008000800 */
[----:B------:R-:W1:Y:S01]  /*0f30*/  S2UR UR36, SR_CTAID.Z ;  /* 0x00000000002479c3 */ /* 0x000e620000002700 */
[----:B------:R-:W-:-:S05]  /*0f40*/  CS2R.32 R3, SR_CgaSize ;  /* 0x0000000000037805 */ /* 0x000fca0000008a00 */
[----:B------:R-:W-:-:S05]  /*0f50*/  IMAD R3, R3, -0xa0, RZ ;  /* 0xffffff6003037824 */ /* 0x000fca00078e02ff */
[----:B------:R-:W-:-:S14]  /*0f60*/  R2UR UR59, R3 ;  /* 0x00000000033b72ca */ /* 0x000fdc00000e0000 */
[----:B------:R-:W3:Y:S01]  /*0f70*/  LDCU UR59, c[0x0][UR59+0x2a4] ;  /* 0x000054803b3b77ac */ /* 0x000ee20008000800 */
[----:B------:R-:W-:Y:S02]  /*0f80*/  UISETP.GT.U32.AND UP0, UPT, UR46, 0xffff, UPT ;  /* 0x0000ffff2e00788c */ /* 0x000fe4000bf04070 */
[----:B------:R-:W-:Y:S01]  /*0f90*/  USHF.L.U32 UR28, UR48, 0xc, URZ ;  /* 0x0000000c301c7899 */ /* 0x000fe200080006ff */
[----:B-1----:R-:W-:Y:S01]  /*0fa0*/  I2FP.F32.U32 R3, UR21 ;  /* 0x0000001500037c45 */ /* 0x002fe20008201000 */
[----:B------:R-:W-:Y:S01]  /*0fb0*/  UMOV UR29, 0x5 ;  /* 0x00000005001d7882 */ /* 0x000fe20000000000 */
[----:B------:R-:W1:Y:S03]  /*0fc0*/  LDCU UR42, c[0x0][0xb24] ;  /* 0x00016480ff2a77ac */ /* 0x000e660008000800 */
[----:B--2---:R-:W-:Y:S01]  /*0fd0*/  FMUL R3, R3, UR5 ;  /* 0x0000000503037c20 */ /* 0x004fe20008400000 */
[----:B------:R-:W-:Y:S01]  /*0fe0*/  USEL UR5, UR46, 0xffff, !UP0 ;  /* 0x0000ffff2e057887 */ /* 0x000fe2000c000000 */
[----:B----4-:R-:W-:Y:S01]  /*0ff0*/  I2FP.F32.U32 R2, UR7 ;  /* 0x0000000700027c45 */ /* 0x010fe20008201000 */
[----:B------:R-:W2:Y:S03]  /*1000*/  LDCU UR23, c[0x0][0xb30] ;  /* 0x00016600ff1777ac */ /* 0x000ea60008000800 */
[----:B------:R-:W4:Y:S01]  /*1010*/  F2I.U32.TRUNC.NTZ R3, R3 ;  /* 0x0000000300037305 */ /* 0x000f22000020f000 */
[----:B---3--:R-:W-:Y:S01]  /*1020*/  FMUL R2, R2, UR4 ;  /* 0x0000000402027c20 */ /* 0x008fe20008400000 */
[----:B------:R-:W-:-:S02]  /*1030*/  ULOP3.LUT UR19, UR5, 0xffff, URZ, 0xc0, !UPT ;  /* 0x0000ffff05137892 */ /* 0x000fc4000f8ec0ff */
[----:B------:R-:W-:Y:S01]  /*1040*/  UISETP.GE.AND UP2, UPT, UR18, 0x1, UPT ;  /* 0x000000011200788c */ /* 0x000fe2000bf46270 */
[----:B------:R-:W-:-:S03]  /*1050*/  UMOV UR20, UR7 ;  /* 0x0000000700147c82 */ /* 0x000fc60008000000 */
[----:B------:R-:W3:Y:S01]  /*1060*/  F2I.U32.TRUNC.NTZ R2, R2 ;  /* 0x0000000200027305 */ /* 0x000ee2000020f000 */
[----:B------:R-:W-:Y:S01]  /*1070*/  UMOV UR16, UR21 ;  /* 0x0000001500107c82 */ /* 0x000fe20008000000 */
[----:B----4-:R-:W-:Y:S02]  /*1080*/  R2UR UR4, R3 ;  /* 0x00000000030472ca */ /* 0x010fe400000e0000 */
[----:B------:R-:W-:Y:S02]  /*1090*/  PRMT R3, RZ, 0x7610, R3 ;  /* 0x00007610ff037816 */ /* 0x000fe40000000003 */
[----:B---3--:R-:W-:Y:S02]  /*10a0*/  R2UR UR6, R2 ;  /* 0x00000000020672ca */ /* 0x008fe400000e0000 */
[----:B------:R-:W-:-:S07]  /*10b0*/  PRMT R2, RZ, 0x7610, R2 ;  /* 0x00007610ff027816 */ /* 0x000fce0000000002 */
[----:B------:R-:W-:-:S04]  /*10c0*/  UIADD3 UR5, UPT, UPT, -UR4, URZ, URZ ;  /* 0x000000ff04057290 */ /* 0x000fc8000fffe1ff */
[----:B------:R-:W-:Y:S02]  /*10d0*/  UIMAD UR62, UR62, UR5, UR21 ;  /* 0x000000053e3e72a4 */ /* 0x000fe4000f8e0215 */
[----:B------:R-:W-:-:S04]  /*10e0*/  UIADD3 UR4, UPT, UPT, -UR6, URZ, URZ ;  /* 0x000000ff06047290 */ /* 0x000fc8000fffe1ff */
[----:B------:R-:W-:Y:S01]  /*10f0*/  UIMAD UR59, UR59, UR4, UR7 ;  /* 0x000000043b3b72a4 */ /* 0x000fe2000f8e0207 */
[----:B-12---:R-:W-:Y:S11]  /*1100*/  BRA.U UP4, `(.L_x_17) ;  /* 0x00000001043c7547 */ /* 0x006ff6000b800000 */
[----:B------:R-:W-:Y:S02]  /*1110*/  UISETP.GT.U32.AND UP0, UPT, UR62, 0x1, UPT ;  /* 0x000000013e00788c */ /* 0x000fe4000bf04070 */
[----:B------:R-:W-:Y:S02]  /*1120*/  ULOP3.LUT UR4, UR62, 0xfffffffe, URZ, 0xc0, !UPT ;  /* 0xfffffffe3e047892 */ /* 0x000fe4000f8ec0ff */
[----:B------:R-:W-:Y:S02]  /*1130*/  UISETP.NE.AND UP1, UPT, UR59, URZ, UP0 ;  /* 0x000000ff3b00728c */ /* 0x000fe40008725270 */
[----:B------:R-:W-:Y:S02]  /*1140*/  UISETP.NE.AND UP0, UPT, UR59, 0x1, UP0 ;  /* 0x000000013b00788c */ /* 0x000fe40008705270 */
[----:B------:R-:W-:Y:S02]  /*1150*/  USEL UR7, URZ, 0x1, UP1 ;  /* 0x00000001ff077887 */ /* 0x000fe40008800000 */
[----:B------:R-:W-:-:S02]  /*1160*/  USEL UR6, URZ, 0x4, UP0 ;  /* 0x00000004ff067887 */ /* 0x000fc40008000000 */
[----:B------:R-:W-:Y:S02]  /*1170*/  USEL UR5, URZ, 0x2, UP1 ;  /* 0x00000002ff057887 */ /* 0x000fe40008800000 */
[----:B------:R-:W-:Y:S02]  /*1180*/  ULEA UR4, UR59, UR4, 0x1 ;  /* 0x000000043b047291 */ /* 0x000fe4000f8e08ff */
[----:B------:R-:W-:Y:S02]  /*1190*/  USEL UR8, URZ, 0x8, UP0 ;  /* 0x00000008ff087887 */ /* 0x000fe40008000000 */
[----:B------:R-:W-:-:S03]  /*11a0*/  UIADD3 UR5, UPT, UPT, UR5, UR6, UR7 ;  /* 0x0000000605057290 */ /* 0x000fc6000fffe007 */
[----:B------:R-:W-:Y:S01]  /*11b0*/  UMOV UR6, 0x3 ;  /* 0x0000000300067882 */ /* 0x000fe20000000000 */
[----:B------:R-:W-:Y:S02]  /*11c0*/  UIADD3 UR5, UPT, UPT, UR5, UR8, URZ ;  /* 0x0000000805057290 */ /* 0x000fe4000fffe0ff */
[----:B------:R-:W-:-:S04]  /*11d0*/  USHF.L.U32 UR4, UR6, UR4, URZ ;  /* 0x0000000406047299 */ /* 0x000fc800080006ff */
[----:B------:R-:W-:Y:S02]  /*11e0*/  MOV R3, UR5 ;  /* 0x0000000500037c02 */ /* 0x000fe40008000f00 */
[----:B------:R-:W-:Y:S02]  /*11f0*/  MOV R2, UR4 ;  /* 0x0000000400027c02 */ /* 0x000fe40008000f00 */
.L_x_17:
[----:B------:R-:W-:Y:S05]  /*1200*/  BRA.U !UP2, `(.L_x_18) ;  /* 0x000000010ad07547 */ /* 0x000fea000b800000 */
[----:B------:R-:W1:Y:S01]  /*1210*/  LDCU.128 UR24, c[0x0][0xb10] ;  /* 0x00016200ff1877ac */ /* 0x000e620008000c00 */
[----:B------:R-:W2:Y:S01]  /*1220*/  LDCU UR12, c[0x0][0x370] ;  /* 0x00006e00ff0c77ac */ /* 0x000ea20008000800 */
[----:B------:R-:W3:Y:S01]  /*1230*/  LDCU UR5, c[0x0][0x374] ;  /* 0x00006e80ff0577ac */ /* 0x000ee20008000800 */
[----:B------:R-:W4:Y:S01]  /*1240*/  LDCU UR22, c[0x0][0xb0c] ;  /* 0x00016180ff1677ac */ /* 0x000f220008000800 */
[----:B------:R-:W4:Y:S01]  /*1250*/  LDCU UR4, c[0x0][0xb20] ;  /* 0x00016400ff0477ac */ /* 0x000f220008000800 */
[----:B------:R-:W4:Y:S01]  /*1260*/  LDCU.64 UR16, c[0x0][0xb28] ;  /* 0x00016500ff1077ac */ /* 0x000f220008000a00 */
[----:B-1----:R-:W-:Y:S02]  /*1270*/  UISETP.NE.AND UP0, UPT, UR26, 0x1, UPT ;  /* 0x000000011a00788c */ /* 0x002fe4000bf05270 */
[----:B---3--:R-:W-:Y:S02]  /*1280*/  UIMAD.WIDE.U32 UR6, UR5, UR27, URZ ;  /* 0x0000001b050672a5 */ /* 0x008fe4000f8e00ff */
[----:B--2---:R-:W-:-:S02]  /*1290*/  UIMAD.WIDE.U32 UR8, UR12, UR24, URZ ;  /* 0x000000180c0872a5 */ /* 0x004fc4000f8e00ff */
[----:B----4-:R-:W-:Y:S02]  /*12a0*/  UISETP.NE.AND UP1, UPT, UR22, 0x1, UPT ;  /* 0x000000011600788c */ /* 0x010fe4000bf25270 */
[----:B------:R-:W-:Y:S01]  /*12b0*/  UISETP.NE.AND UP2, UPT, UR18, 0x1, UPT ;  /* 0x000000011200788c */ /* 0x000fe2000bf45270 */
[----:B------:R-:W-:Y:S02]  /*12c0*/  UMOV UR6, UR7 ;  /* 0x0000000700067c82 */ /* 0x000fe40008000000 */
[----:B------:R-:W-:Y:S01]  /*12d0*/  UMOV UR8, UR9 ;  /* 0x0000000900087c82 */ /* 0x000fe20008000000 */
[----:B------:R-:W-:Y:S02]  /*12e0*/  @UP0 USHF.R.U32.HI UR5, URZ, UR4, UR6 ;  /* 0x00000004ff050299 */ /* 0x000fe40008011606 */
[----:B------:R-:W-:Y:S02]  /*12f0*/  UIMAD.WIDE.U32 UR14, UR20, UR27, URZ ;  /* 0x0000001b140e72a5 */ /* 0x000fe4000f8e00ff */
[----:B------:R-:W-:-:S02]  /*1300*/  UIMAD.WIDE.U32 UR6, UR5, UR16, URZ ;  /* 0x00000010050672a5 */ /* 0x000fc4000f8e00ff */
[----:B------:R-:W-:Y:S02]  /*1310*/  @UP1 USHF.R.U32.HI UR12, URZ, UR25, UR8 ;  /* 0x00000019ff0c1299 */ /* 0x000fe40008011608 */
[----:B------:R-:W-:Y:S02]  /*1320*/  UIMAD.WIDE.U32 UR10, UR21, UR24, URZ ;  /* 0x00000018150a72a5 */ /* 0x000fe4000f8e00ff */
[----:B------:R-:W-:Y:S01]  /*1330*/  UIMAD.WIDE.U32 UR8, UR12, UR16, URZ ;  /* 0x000000100c0872a5 */ /* 0x000fe2000f8e00ff */
[----:B------:R-:W-:Y:S01]  /*1340*/  UMOV UR14, UR15 ;  /* 0x0000000f000e7c82 */ /* 0x000fe20008000000 */
[----:B------:R-:W-:Y:S01]  /*1350*/  UMOV UR6, UR7 ;  /* 0x0000000700067c82 */ /* 0x000fe20008000000 */
[----:B------:R-:W-:Y:S02]  /*1360*/  USHF.R.U32.HI UR14, URZ, UR4, UR14 ;  /* 0x00000004ff0e7299 */ /* 0x000fe4000801160e */
[----:B------:R-:W-:Y:S01]  /*1370*/  @UP2 USHF.R.U32.HI UR5, URZ, UR17, UR6 ;  /* 0x00000011ff052299 */ /* 0x000fe20008011606 */
[----:B------:R-:W-:-:S02]  /*1380*/  UMOV UR10, UR11 ;  /* 0x0000000b000a7c82 */ /* 0x000fc40008000000 */
[----:B------:R-:W-:Y:S01]  /*1390*/  UMOV UR6, UR9 ;  /* 0x0000000900067c82 */ /* 0x000fe20008000000 */
[----:B------:R-:W-:Y:S02]  /*13a0*/  USHF.R.U32.HI UR10, URZ, UR25, UR10 ;  /* 0x00000019ff0a7299 */ /* 0x000fe4000801160a */
[----:B------:R-:W-:Y:S02]  /*13b0*/  @UP2 USHF.R.U32.HI UR12, URZ, UR17, UR6 ;  /* 0x00000011ff0c2299 */ /* 0x000fe40008011606 */
[----:B------:R-:W-:Y:S02]  /*13c0*/  USEL UR4, UR20, UR14, !UP0 ;  /* 0x0000000e14047287 */ /* 0x000fe4000c000000 */
[----:B------:R-:W-:Y:S02]  /*13d0*/  UIMAD UR6, UR5, UR18, URZ ;  /* 0x00000012050672a4 */ /* 0x000fe4000f8e02ff */
[----:B------:R-:W-:Y:S02]  /*13e0*/  USEL UR5, UR21, UR10, !UP1 ;  /* 0x0000000a15057287 */ /* 0x000fe4000c800000 */
[----:B------:R-:W-:-:S02]  /*13f0*/  UIMAD UR8, UR12, UR18, URZ ;  /* 0x000000120c0872a4 */ /* 0x000fc4000f8e02ff */
[----:B------:R-:W-:Y:S02]  /*1400*/  UISETP.GE.AND UP0, UPT, UR4, UR6, UPT ;  /* 0x000000060400728c */ /* 0x000fe4000bf06270 */
[----:B------:R-:W-:Y:S02]  /*1410*/  UIMAD.WIDE.U32 UR6, UR4, UR16, URZ ;  /* 0x00000010040672a5 */ /* 0x000fe4000f8e00ff */
[----:B------:R-:W-:Y:S02]  /*1420*/  UISETP.GE.OR UP0, UPT, UR5, UR8, UP0 ;  /* 0x000000080500728c */ /* 0x000fe40008706670 */
[----:B------:R-:W-:Y:S02]  /*1430*/  UIMAD.WIDE.U32 UR8, UR5, UR16, URZ ;  /* 0x00000010050872a5 */ /* 0x000fe4000f8e00ff */
[----:B------:R-:W-:Y:S02]  /*1440*/  USHF.R.U32.HI UR7, URZ, UR17, UR7 ;  /* 0x00000011ff077299 */ /* 0x000fe40008011607 */
[----:B------:R-:W-:-:S02]  /*1450*/  UIADD3 UR10, UPT, UPT, -UR4, URZ, URZ ;  /* 0x000000ff040a7290 */ /* 0x000fc4000fffe1ff */
[----:B------:R-:W-:Y:S02]  /*1460*/  USEL UR7, UR4, UR7, !UP2 ;  /* 0x0000000704077287 */ /* 0x000fe4000d000000 */
[----:B------:R-:W-:Y:S01]  /*1470*/  UIADD3 UR16, UPT, UPT, -UR5, URZ, URZ ;  /* 0x000000ff05107290 */ /* 0x000fe2000fffe1ff */
[----:B------:R-:W-:Y:S01]  /*1480*/  @!UP0 UMOV UR6, UR9 ;  /* 0x0000000900068c82 */ /* 0x000fe20008000000 */
[----:B------:R-:W-:Y:S02]  /*1490*/  UIADD3 UR8, UPT, UPT, -UR7, URZ, URZ ;  /* 0x000000ff07087290 */ /* 0x000fe4000fffe1ff */
[----:B------:R-:W-:Y:S02]  /*14a0*/  @!UP0 USHF.R.U32.HI UR6, URZ, UR17, UR6 ;  /* 0x00000011ff068299 */ /* 0x000fe40008011606 */
[----:B------:R-:W-:Y:S02]  /*14b0*/  UIMAD UR8, UR18, UR8, UR4 ;  /* 0x00000008120872a4 */ /* 0x000fe4000f8e0204 */
[----:B------:R-:W-:-:S02]  /*14c0*/  @!UP0 USEL UR6, UR5, UR6, !UP2 ;  /* 0x0000000605068287 */ /* 0x000fc4000d000000 */
[----:B------:R-:W-:Y:S02]  /*14d0*/  UIMAD UR20, UR26, UR10, UR20 ;  /* 0x0000000a1a1472a4 */ /* 0x000fe4000f8e0214 */
[----:B------:R-:W-:Y:S02]  /*14e0*/  @!UP0 UIADD3 UR7, UPT, UPT, UR7, -UR6, URZ ;  /* 0x8000000607078290 */ /* 0x000fe4000fffe0ff */
[----:B------:R-:W-:Y:S02]  /*14f0*/  @!UP0 UIMAD UR6, UR8, UR12, UR6 ;  /* 0x0000000c080682a4 */ /* 0x000fe4000f8e0206 */
[----:B------:R-:W-:Y:S02]  /*1500*/  @!UP0 UIMAD UR4, UR7, UR18, UR5 ;  /* 0x00000012070482a4 */ /* 0x000fe4000f8e0205 */
[----:B------:R-:W-:Y:S02]  /*1510*/  UIMAD UR16, UR22, UR16, UR21 ;  /* 0x00000010161072a4 */ /* 0x000fe4000f8e0215 */
[----:B------:R-:W-:Y:S01]  /*1520*/  UIMAD UR20, UR4, UR26, UR20 ;  /* 0x0000001a041472a4 */ /* 0x000fe2000f8e0214 */
[----:B------:R-:W-:-:S02]  /*1530*/  @!UP0 UMOV UR5, UR6 ;  /* 0x0000000600058c82 */ /* 0x000fc40008000000 */
[----:B------:R-:W-:-:S12]  /*1540*/  UIMAD UR16, UR5, UR22, UR16 ;  /* 0x00000016051072a4 */ /* 0x000fd8000f8e0210 */
.L_x_18:
[----:B------:R-:W-:Y:S02]  /*1550*/  UISETP.NE.AND UP1, UPT, UR23, 0x1, UPT ;  /* 0x000000011700788c */ /* 0x000fe4000bf25270 */
[----:B------:R-:W-:Y:S02]  /*1560*/  UISETP.NE.AND UP0, UPT, UR13, 0x2, UPT ;  /* 0x000000020d00788c */ /* 0x000fe4000bf05270 */
[----:B------:R-:W-:Y:S02]  /*1570*/  ULOP3.LUT UR28, UR28, 0x2000, URZ, 0xc0, !UPT ;  /* 0x000020001c1c7892 */ /* 0x000fe4000f8ec0ff */
[----:B------:R-:W-:-:S03]  /*1580*/  USHF.L.U32 UR24, UR29, UR19, URZ ;  /* 0x000000131d187299 */ /* 0x000fc600080006ff */
[----:B------:R-:W-:Y:S09]  /*1590*/  BRA.U UP1, `(.L_x_19) ;  /* 0x0000000101447547 */ /* 0x000ff2000b800000 */
[----:B------:R-:W1:Y:S01]  /*15a0*/  LDCU.128 UR8, c[0x0][0xb10] ;  /* 0x00016200ff0877ac */ /* 0x000e620008000c00 */
[----:B------:R-:W2:Y:S01]  /*15b0*/  LDCU UR12, c[0x0][0xb0c] ;  /* 0x00016180ff0c77ac */ /* 0x000ea20008000800 */
[----:B------:R-:W3:Y:S01]  /*15c0*/  LDCU UR14, c[0x0][0xb20] ;  /* 0x00016400ff0e77ac */ /* 0x000ee20008000800 */
[----:B-1----:R-:W-:Y:S02]  /*15d0*/  UIMAD.WIDE.U32 UR6, UR16, UR8, URZ ;  /* 0x00000008100672a5 */ /* 0x002fe4000f8e00ff */
[----:B------:R-:W-:Y:S02]  /*15e0*/  UIMAD.WIDE.U32 UR4, UR20, UR11, URZ ;  /* 0x0000000b140472a5 */ /* 0x000fe4000f8e00ff */
[----:B--2---:R-:W-:Y:S02]  /*15f0*/  UISETP.NE.AND UP2, UPT, UR12, 0x1, UPT ;  /* 0x000000010c00788c */ /* 0x004fe4000bf45270 */
[----:B------:R-:W-:Y:S01]  /*1600*/  UISETP.NE.AND UP1, UPT, UR10, 0x1, UPT ;  /* 0x000000010a00788c */ /* 0x000fe2000bf25270 */
[----:B------:R-:W-:-:S02]  /*1610*/  UMOV UR6, UR7 ;  /* 0x0000000700067c82 */ /* 0x000fc40008000000 */
[----:B------:R-:W-:Y:S01]  /*1620*/  UMOV UR4, UR5 ;  /* 0x0000000500047c82 */ /* 0x000fe20008000000 */
[----:B------:R-:W-:Y:S02]  /*1630*/  USHF.R.U32.HI UR6, URZ, UR9, UR6 ;  /* 0x00000009ff067299 */ /* 0x000fe40008011606 */
[----:B---3--:R-:W-:Y:S02]  /*1640*/  USHF.R.U32.HI UR4, URZ, UR14, UR4 ;  /* 0x0000000eff047299 */ /* 0x008fe40008011604 */
[----:B------:R-:W-:Y:S02]  /*1650*/  USEL UR5, UR16, UR6, !UP2 ;  /* 0x0000000610057287 */ /* 0x000fe4000d000000 */
[----:B------:R-:W-:-:S04]  /*1660*/  USEL UR4, UR20, UR4, !UP1 ;  /* 0x0000000414047287 */ /* 0x000fc8000c800000 */
[----:B------:R-:W-:Y:S02]  /*1670*/  UIADD3 UR6, UPT, UPT, -UR4, UR5, URZ ;  /* 0x0000000504067290 */ /* 0x000fe4000fffe1ff */
[----:B------:R-:W-:Y:S02]  /*1680*/  UIADD3 UR4, UPT, UPT, UR4, -UR5, URZ ;  /* 0x8000000504047290 */ /* 0x000fe4000fffe0ff */
[----:B------:R-:W-:Y:S02]  /*1690*/  UIMAD UR20, UR6, UR10, UR20 ;  /* 0x0000000a061472a4 */ /* 0x000fe4000f8e0214 */
[----:B------:R-:W-:-:S12]  /*16a0*/  UIMAD UR16, UR4, UR12, UR16 ;  /* 0x0000000c041072a4 */ /* 0x000fd8000f8e0210 */
.L_x_19:
[----:B------:R-:W-:Y:S05]  /*16b0*/  BRA.U !UP5, `(.L_x_20) ;  /* 0x000000010d0c7547 */ /* 0x000fea000b800000 */
[----:B------:R-:W-:Y:S01]  /*16c0*/  UCGABAR_WAIT ;  /* 0x0000000000007dc7 */ /* 0x000fe20008000000 */
[----:B------:R-:W-:Y:S01]  /*16d0*/  CCTL.IVALL ;  /* 0x00000000ff00798f */ /* 0x000fe20002000000 */
[----:B------:R-:W-:Y:S05]  /*16e0*/  BRA `(.L_x_21) ;  /* 0x0000000000047947 */ /* 0x000fea0003800000 */
.L_x_20:
[----:B------:R-:W-:Y:S06]  /*16f0*/  BAR.SYNC.DEFER_BLOCKING 0x0 ;  /* 0x0000000000007b1d */ /* 0x000fec0000010000 */
.L_x_21:
[----:B------:R-:W-:Y:S05]  /*1700*/  BRA.U UP0, `(.L_x_22) ;  /* 0x0000001100b47547 */ /* 0x000fea000b800000 */
[----:B------:R-:W1:Y:S01]  /*1710*/  LDCU UR6, c[0x0][0x38c] ;  /* 0x00007180ff0677ac */ /* 0x000e620008000800 */
[----:B------:R-:W-:Y:S01]  /*1720*/  PLOP3.LUT P1, PT, PT, PT, UP3, 0x80, 0x8 ;  /* 0x000000000008781c */ /* 0x000fe20003f2f038 */
[----:B------:R-:W-:Y:S01]  /*1730*/  IMAD.MOV.U32 R12, RZ, RZ, 0x1 ;  /* 0x00000001ff0c7424 */ /* 0x000fe200078e00ff */
[----:B------:R-:W-:Y:S01]  /*1740*/  ISETP.NE.AND P2, PT, R0, RZ, P3 ;  /* 0x000000ff0000720c */ /* 0x000fe20001f45270 */
[----:B------:R-:W-:Y:S01]  /*1750*/  USHF.L.U32 UR7, UR21, 0x7, URZ ;  /* 0x0000000715077899 */ /* 0x000fe200080006ff */
[----:B------:R-:W-:Y:S01]  /*1760*/  PLOP3.LUT P1, PT, P1, PT, PT, 0x8, 0x80 ;  /* 0x000000000080781c */ /* 0x000fe20000f2e170 */
[----:B------:R-:W-:Y:S01]  /*1770*/  UMOV UR8, 0x400 ;  /* 0x0000040000087882 */ /* 0x000fe20000000000 */
[----:B------:R-:W-:Y:S01]  /*1780*/  UISETP.NE.AND UP1, UPT, UR13, URZ, UPT ;  /* 0x000000ff0d00728c */ /* 0x000fe2000bf25270 */
[----:B------:R-:W-:Y:S01]  /*1790*/  CS2R R10, SRZ ;  /* 0x00000000000a7805 */ /* 0x000fe2000001ff00 */
[----:B------:R-:W-:Y:S01]  /*17a0*/  USHF.L.U32 UR46, UR21, 0x6, URZ ;  /* 0x00000006152e7899 */ /* 0x000fe200080006ff */
[----:B------:R-:W-:Y:S01]  /*17b0*/  IMAD.MOV.U32 R9, RZ, RZ, RZ ;  /* 0x000000ffff097224 */ /* 0x000fe200078e00ff */
[----:B------:R-:W-:Y:S01]  /*17c0*/  ULEA UR13, UR48, UR8, 0x18 ;  /* 0x00000008300d7291 */ /* 0x000fe2000f8ec0ff */
[----:B------:R-:W-:Y:S01]  /*17d0*/  IMAD.MOV.U32 R8, RZ, RZ, 0x1 ;  /* 0x00000001ff087424 */ /* 0x000fe200078e00ff */
[----:B------:R-:W2:Y:S01]  /*17e0*/  LDCU UR39, c[0x0][0x370] ;  /* 0x00006e00ff2777ac */ /* 0x000ea20008000800 */
[----:B------:R-:W-:-:S02]  /*17f0*/  USEL UR21, UR43, 0x2, UP1 ;  /* 0x000000022b157887 */ /* 0x000fc40008800000 */
[----:B-1----:R-:W-:Y:S02]  /*1800*/  UIADD3 UR5, UPT, UPT, UR6, 0x7f, URZ ;  /* 0x0000007f06057890 */ /* 0x002fe4000fffe0ff */
[----:B------:R-:W-:Y:S02]  /*1810*/  UIADD3 UR47, UPT, UPT, UR6, 0xfe, URZ ;  /* 0x000000fe062f7890 */ /* 0x000fe4000fffe0ff */
[----:B------:R-:W-:Y:S01]  /*1820*/  USHF.R.S32.HI UR4, URZ, 0x1f, UR5 ;  /* 0x0000001fff047899 */ /* 0x000fe20008011405 */
[----:B------:R-:W1:Y:S03]  /*1830*/  LDCU.64 UR26, c[0x0][0x348] ;  /* 0x00006900ff1a77ac */ /* 0x000e660008000a00 */
[----:B------:R-:W-:Y:S02]  /*1840*/  ULEA.HI UR4, UR4, UR5, URZ, 0x7 ;  /* 0x0000000504047291 */ /* 0x000fe4000f8f38ff */
[----:B------:R-:W-:-:S02]  /*1850*/  UIADD3 UR5, UPT, UPT, UR6, -0x1, URZ ;  /* 0xffffffff06057890 */ /* 0x000fc4000fffe0ff */
[----:B------:R-:W-:Y:S02]  /*1860*/  USHF.R.S32.HI UR41, URZ, 0x7, UR4 ;  /* 0x00000007ff297899 */ /* 0x000fe40008011404 */
[----:B------:R-:W-:Y:S02]  /*1870*/  UISETP.GE.U32.AND UP2, UPT, UR5, -0xff, UPT ;  /* 0xffffff010500788c */ /* 0x000fe4000bf46070 */
[----:B------:R-:W-:Y:S02]  /*1880*/  UISETP.LT.U32.AND UP0, UPT, UR41, 0x3, UPT ;  /* 0x000000032900788c */ /* 0x000fe4000bf01070 */
[----:B------:R-:W-:Y:S02]  /*1890*/  ULOP3.LUT UR5, UR7, 0x80, URZ, 0xc0, !UPT ;  /* 0x0000008007057892 */ /* 0x000fe4000f8ec0ff */
[----:B------:R-:W-:Y:S01]  /*18a0*/  USEL UR40, UR41, 0x3, UP0 ;  /* 0x0000000329287887 */ /* 0x000fe20008000000 */
[----:B------:R-:W3:Y:S03]  /*18b0*/  LDCU UR38, c[0x0][0x374] ;  /* 0x00006e80ff2677ac */ /* 0x000ee60008000800 */
[----:B------:R-:W-:-:S02]  /*18c0*/  UIADD3 UR4, UPT, UPT, UR40, -0x1, URZ ;  /* 0xffffffff28047890 */ /* 0x000fc4000fffe0ff */
[----:B------:R-:W-:Y:S02]  /*18d0*/  @UP2 UIADD3 UR4, UPT, UPT, UR40, URZ, URZ ;  /* 0x000000ff28042290 */ /* 0x000fe4000fffe0ff */
[----:B------:R-:W-:Y:S02]  /*18e0*/  ULOP3.LUT UR46, UR46, 0x40, URZ, 0xc0, !UPT ;  /* 0x000000402e2e7892 */ /* 0x000fe4000f8ec0ff */
[----:B------:R-:W-:Y:S02]  /*18f0*/  UIADD3 UR30, UPT, UPT, UR13, 0x8400, UR28 ;  /* 0x000084000d1e7890 */ /* 0x000fe4000fffe01c */
[----:B------:R-:W-:Y:S02]  /*1900*/  ULEA.HI UR44, UR28, UR5, URZ, 0x19 ;  /* 0x000000051c2c7291 */ /* 0x000fe4000f8fc8ff */
[----:B------:R-:W-:Y:S02]  /*1910*/  UIADD3 UR45, UPT, UPT, UR41, -UR40, URZ ;  /* 0x80000028292d7290 */ /* 0x000fe4000fffe0ff */
[----:B------:R-:W-:-:S02]  /*1920*/  UIADD3 UR29, UPT, UPT, UR4, 0x1, URZ ;  /* 0x00000001041d7890 */ /* 0x000fc4000fffe0ff */
[----:B------:R-:W-:Y:S01]  /*1930*/  UIADD3 UR43, UPT, UPT, -UR4, URZ, URZ ;  /* 0x000000ff042b7290 */ /* 0x000fe2000fffe1ff */
[----:B-123--:R-:W-:-:S11]  /*1940*/  UMOV UR6, URZ ;  /* 0x000000ff00067c82 */ /* 0x00efd60008000000 */
.L_x_42:
[----:B------:R-:W-:-:S09]  /*1950*/  UISETP.NE.AND UP0, UPT, UR48, URZ, UPT ;  /* 0x000000ff3000728c */ /* 0x000fd2000bf05270 */
[----:B-1----:R-:W-:Y:S05]  /*1960*/  BRA.U UP0, `(.L_x_23) ;  /* 0x0000000100287547 */ /* 0x002fea000b800000 */
[----:B------:R-:W-:Y:S02]  /*1970*/  LEA R0, R9, UR13, 0x3 ;  /* 0x0000000d09007c11 */ /* 0x000fe4000f8e18ff */
[----:B------:R-:W-:-:S04]  /*1980*/  SHF.L.U32 R3, R8, 0x1f, RZ ;  /* 0x0000001f08037819 */ /* 0x000fc800000006ff */
[----:B------:R-:W1:Y:S02]  /*1990*/  SYNCS.PHASECHK.TRANS64.TRYWAIT P0, [R0+URZ+0xd0], R3 ;  /* 0x0000d003000075a7 */ /* 0x000e6400080011ff */
[----:B-1----:R-:W-:Y:S05]  /*19a0*/  @!P0 BRA `(.L_x_24) ;  /* 0x0000007400048947 */ /* 0x002fea0003800000 */
.L_x_123:
[----:B------:R2:W-:Y:S01]  /*19b0*/  SYNCS.ARRIVE.TRANS64.A1T0 RZ, [R0+URZ+0xc0], RZ ;  /* 0x0000c0ff00ff79a7 */ /* 0x0005e200081000ff */
[----:B------:R-:W-:-:S05]  /*19c0*/  VIADD R9, R9, 0x1 ;  /* 0x0000000109097836 */ /* 0x000fca0000000000 */
[----:B------:R-:W-:-:S04]  /*19d0*/  ISETP.NE.AND P0, PT, R9, 0x2, PT ;  /* 0x000000020900780c */ /* 0x000fc80003f05270 */
[----:B-1----:R-:W-:Y:S02]  /*19e0*/  SEL R3, RZ, 0x1, P0 ;  /* 0x00000001ff037807 */ /* 0x002fe40000000000 */
[----:B------:R-:W-:Y:S02]  /*19f0*/  SEL R9, R9, RZ, P0 ;  /* 0x000000ff09097207 */ /* 0x000fe40000000000 */
[----:B------:R-:W-:-:S07]  /*1a00*/  LOP3.LUT R8, R8, R3, RZ, 0x3c, !PT ;  /* 0x0000000308087212 */ /* 0x000fce00078e3cff */
.L_x_23:
[----:B------:R-:W-:Y:S01]  /*1a10*/  ULEA UR4, UR6, UR13, 0x3 ;  /* 0x0000000d06047291 */ /* 0x000fe2000f8e18ff */
[----:B--2---:R-:W-:Y:S01]  /*1a20*/  SHF.L.U32 R0, R12, 0x1f, RZ ;  /* 0x0000001f0c007819 */ /* 0x004fe200000006ff */
[----:B------:R-:W-:Y:S02]  /*1a30*/  UISETP.GE.U32.AND UP0, UPT, UR47, 0xff, UPT ;  /* 0x000000ff2f00788c */ /* 0x000fe4000bf06070 */
[----:B------:R-:W-:Y:S01]  /*1a40*/  ULEA UR11, UR20, UR46, 0x7 ;  /* 0x0000002e140b7291 */ /* 0x000fe2000f8e38ff */
[----:B------:R-:W-:-:S04]  /*1a50*/  UMOV UR7, URZ ;  /* 0x000000ff00077c82 */ /* 0x000fc80008000000 */
[----:B------:R1:W2:Y:S01]  /*1a60*/  SYNCS.PHASECHK.TRANS64.TRYWAIT P0, [UR4+0x18], R0 ;  /* 0x00001800ff0075a7 */ /* 0x0002a20008001104 */
[----:B------:R-:W-:-:S04]  /*1a70*/  ULEA.HI UR4, UR16, UR16, URZ, 0x1 ;  /* 0x0000001010047291 */ /* 0x000fc8000f8f08ff */
[----:B------:R-:W-:-:S04]  /*1a80*/  USHF.L.U32 UR4, UR4, 0x7, URZ ;  /* 0x0000000704047899 */ /* 0x000fc800080006ff */
[----:B------:R-:W-:-:S04]  /*1a90*/  ULOP3.LUT UR35, UR4, 0xffffff00, URZ, 0xc0, !UPT ;  /* 0xffffff0004237892 */ /* 0x000fc8000f8ec0ff */
[----:B------:R-:W-:Y:S01]  /*1aa0*/  UIADD3 UR35, UPT, UPT, UR44, UR35, URZ ;  /* 0x000000232c237290 */ /* 0x000fe2000fffe0ff */
[----:B------:R-:W-:Y:S11]  /*1ab0*/  BRA.U !UP0, `(.L_x_25) ;  /* 0x0000000108c47547 */ /* 0x000ff6000b800000 */
[----:B------:R-:W-:Y:S01]  /*1ac0*/  UMOV UR16, UR43 ;  /* 0x0000002b00107c82 */ /* 0x000fe20008000000 */
[----:B------:R-:W-:Y:S01]  /*1ad0*/  UMOV UR4, UR6 ;  /* 0x0000000600047c82 */ /* 0x000fe20008000000 */
[----:B------:R-:W-:-:S05]  /*1ae0*/  UMOV UR34, URZ ;  /* 0x000000ff00227c82 */ /* 0x000fca0008000000 */
.L_x_31:
[----:B------:R-:W-:Y:S01]  /*1af0*/  ULEA UR33, UR4, UR13, 0x3 ;  /* 0x0000000d04217291 */ /* 0x000fe2000f8e18ff */
[----:B------:R-:W-:Y:S01]  /*1b00*/  @P3 MOV R2, 0xc000 ;  /* 0x0000c00000023802 */ /* 0x000fe20000000f00 */
[----:B--234-:R-:W-:Y:S10]  /*1b10*/  @P0 BRA `(.L_x_26) ;  /* 0x00000000000c0947 */ /* 0x01cff40003800000 */
[----:B------:R-:W-:-:S04]  /*1b20*/  SHF.L.U32 R3, R12, 0x1f, RZ ;  /* 0x0000001f0c037819 */ /* 0x000fc800000006ff */
[----:B------:R-:W2:Y:S02]  /*1b30*/  SYNCS.PHASECHK.TRANS64.TRYWAIT P0, [UR33+0x18], R3 ;  /* 0x00001803ff0075a7 */ /* 0x000ea40008001121 */
[----:B--2---:R-:W-:Y:S05]  /*1b40*/  @!P0 BRA `(.L_x_27) ;  /* 0x0000007000b08947 */ /* 0x004fea0003800000 */
.L_x_26:
[----:B------:R2:W-:Y:S01]  /*1b50*/  @P3 SYNCS.ARRIVE.TRANS64 RZ, [UR33], R2 ;  /* 0x00000002ffff39a7 */ /* 0x0005e20008000021 */
[----:B------:R-:W-:Y:S02]  /*1b60*/  ULOP3.LUT UR5, UR21, 0x2, URZ, 0xfc, !UPT ;  /* 0x0000000215057892 */ /* 0x000fe4000f8efcff */
[----:B------:R-:W-:Y:S02]  /*1b70*/  UIADD3 UR16, UPT, UPT, UR16, 0x1, URZ ;  /* 0x0000000110107890 */ /* 0x000fe4000fffe0ff */
[----:B------:R-:W-:Y:S02]  /*1b80*/  UISETP.NE.AND UP0, UPT, UR5, 0x2, UPT ;  /* 0x000000020500788c */ /* 0x000fe4000bf05270 */
[----:B------:R-:W-:-:S07]  /*1b90*/  UISETP.NE.AND UP2, UPT, UR16, 0x1, UPT ;  /* 0x000000011000788c */ /* 0x000fce000bf45270 */
[----:B------:R-:W-:Y:S05]  /*1ba0*/  BRA.U UP0, `(.L_x_28) ;  /* 0x0000000100047547 */ /* 0x000fea000b800000 */
[----:B------:R-:W-:Y:S05]  /*1bb0*/  BPT.TRAP 0x1 ;  /* 0x000000040000795c */ /* 0x000fea0000300000 */
.L_x_28:
[----:B------:R-:W-:Y:S04]  /*1bc0*/  BSSY.RECONVERGENT B0, `(.L_x_29) ;  /* 0x0000003000007945 */ /* 0x000fe80003800200 */
[----:B------:R-:W-:Y:S05]  /*1bd0*/  @!P2 BRA `(.L_x_30) ;  /* 0x000000000004a947 */ /* 0x000fea0003800000 */
[----:B------:R-:W-:Y:S05]  /*1be0*/  BPT.TRAP 0x1 ;  /* 0x000000040000795c */ /* 0x000fea0000300000 */
.L_x_30:
[----:B------:R-:W-:Y:S05]  /*1bf0*/  BSYNC.RECONVERGENT B0 ;  /* 0x0000000000007941 */ /* 0x000fea0003800200 */
.L_x_29:
[----:B------:R-:W-:Y:S02]  /*1c00*/  UIADD3 UR5, UPT, UPT, UR4, 0x1, URZ ;  /* 0x0000000104057890 */ /* 0x000fe4000fffe0ff */
[----:B------:R-:W-:Y:S02]  /*1c10*/  ULEA UR32, UR4, UR28, 0xe ;  /* 0x0000001c04207291 */ /* 0x000fe4000f8e70ff */
[----:B------:R-:W-:Y:S02]  /*1c20*/  UISETP.NE.AND UP0, UPT, UR5, 0x3, UPT ;  /* 0x000000030500788c */ /* 0x000fe4000bf05270 */
[----:B------:R-:W-:Y:S02]  /*1c30*/  UIADD3 UR14, UP1, UPT, UR26, 0x80, URZ ;  /* 0x000000801a0e7890 */ /* 0x000fe4000ff3e0ff */
[----:B------:R-:W-:Y:S02]  /*1c40*/  USEL UR7, URZ, 0x1, UP0 ;  /* 0x00000001ff077887 */ /* 0x000fe40008000000 */
[----:B------:R-:W-:-:S02]  /*1c50*/  USEL UR6, UR5, URZ, UP0 ;  /* 0x000000ff05067287 */ /* 0x000fc40008000000 */
[----:B------:R-:W-:Y:S02]  /*1c60*/  ULEA UR8, UR4, UR13, 0xd ;  /* 0x0000000d04087291 */ /* 0x000fe4000f8e68ff */
[----:B------:R-:W-:Y:S01]  /*1c70*/  ULEA UR5, UR6, UR13, 0x3 ;  /* 0x0000000d06057291 */ /* 0x000fe2000f8e18ff */
[----:B------:R-:W-:Y:S01]  /*1c80*/  LOP3.LUT R12, R12, UR7, RZ, 0x3c, !PT ;  /* 0x000000070c0c7c12 */ /* 0x000fe2000f8e3cff */
[----:B------:R-:W-:Y:S02]  /*1c90*/  UIADD3 UR4, UP0, UPT, UR26, 0x180, URZ ;  /* 0x000001801a047890 */ /* 0x000fe4000ff1e0ff */
[----:B------:R-:W-:Y:S01]  /*1ca0*/  ULOP3.LUT UR33, UR33, 0xfefffff8, URZ, 0xc0, !UPT ;  /* 0xfefffff821217892 */ /* 0x000fe2000f8ec0ff */
[----:B-1----:R-:W-:Y:S01]  /*1cb0*/  SHF.L.U32 R0, R12, 0x1f, RZ ;  /* 0x0000001f0c007819 */ /* 0x002fe200000006ff */
[----:B------:R-:W-:Y:S02]  /*1cc0*/  UIADD3.X UR15, UPT, UPT, URZ, UR27, URZ, UP1, !UPT ;  /* 0x0000001bff0f7290 */ /* 0x000fe40008ffe4ff */
[----:B------:R-:W-:Y:S01]  /*1cd0*/  UIADD3 UR32, UPT, UPT, UR13, 0x8400, UR32 ;  /* 0x000084000d207890 */ /* 0x000fe2000fffe020 */
[----:B------:R3:W4:Y:S01]  /*1ce0*/  SYNCS.PHASECHK.TRANS64.TRYWAIT P0, [UR5+0x18], R0 ;  /* 0x00001800ff0075a7 */ /* 0x0007220008001105 */
[----:B------:R-:W-:-:S02]  /*1cf0*/  UPRMT UR7, URZ, 0x5410, UR24 ;  /* 0x00005410ff077896 */ /* 0x000fc40008000018 */
[----:B------:R-:W-:Y:S02]  /*1d00*/  UIADD3 UR8, UPT, UPT, UR8, 0x14400, URZ ;  /* 0x0001440008087890 */ /* 0x000fe4000fffe0ff */
[----:B------:R-:W-:Y:S01]  /*1d10*/  UIADD3.X UR5, UPT, UPT, URZ, UR27, URZ, UP0, !UPT ;  /* 0x0000001bff057290 */ /* 0x000fe200087fe4ff */
[----:B------:R-:W-:Y:S01]  /*1d20*/  UMOV UR18, 0x0 ;  /* 0x0000000000127882 */ /* 0x000fe20000000000 */
[----:B------:R-:W-:Y:S01]  /*1d30*/  UMOV UR19, 0x10000000 ;  /* 0x1000000000137882 */ /* 0x000fe20000000000 */
[----:B------:R-:W-:Y:S01]  /*1d40*/  UMOV UR10, UR34 ;  /* 0x00000022000a7c82 */ /* 0x000fe20008000000 */
[----:B------:R-:W-:Y:S01]  /*1d50*/  UMOV UR12, UR36 ;  /* 0x00000024000c7c82 */ /* 0x000fe20008000000 */
[----:B------:R-:W-:Y:S01]  /*1d60*/  UMOV UR9, UR33 ;  /* 0x0000002100097c82 */ /* 0x000fe20008000000 */
[----:B------:R1:W-:Y:S03]  /*1d70*/  UTMALDG.3D.MULTICAST.2CTA [UR32], [UR14], UR7, desc[UR18] ;  /* 0x000012200e0073b4 */ /* 0x0003e60008211807 */
[----:B------:R2:W-:Y:S01]  /*1d80*/  UTMALDG.3D.2CTA [UR8], [UR4], desc[UR18] ;  /* 0x00001208040075b4 */ /* 0x0005e20008211000 */
[----:B-1----:R-:W-:Y:S01]  /*1d90*/  UIADD3 UR34, UPT, UPT, UR34, 0x80, URZ ;  /* 0x0000008022227890 */ /* 0x002fe2000fffe0ff */
[----:B------:R-:W-:Y:S01]  /*1da0*/  UMOV UR7, UR29 ;  /* 0x0000001d00077c82 */ /* 0x000fe20008000000 */
[----:B--2---:R-:W-:Y:S01]  /*1db0*/  UMOV UR4, UR6 ;  /* 0x0000000600047c82 */ /* 0x004fe20008000000 */
[----:B------:R-:W-:Y:S09]  /*1dc0*/  BRA.U UP2, `(.L_x_31) ;  /* 0xfffffffd02487547 */ /* 0x000ff2000b83ffff */
.L_x_25:
[----:B------:R-:W-:Y:S01]  /*1dd0*/  ULEA UR4, UR6, UR13, 0x3 ;  /* 0x0000000d06047291 */ /* 0x000fe2000f8e18ff */
[----:B-1-3--:R-:W-:Y:S01]  /*1de0*/  SHF.L.U32 R0, R12, 0x1f, RZ ;  /* 0x0000001f0c007819 */ /* 0x00afe200000006ff */
[----:B------:R-:W-:Y:S01]  /*1df0*/  @!P1 SYNCS.ARRIVE.TRANS64.A1T0 RZ, [UR13+0x58], RZ ;  /* 0x000058ffffff99a7 */ /* 0x000fe2000810000d */
[----:B------:R-:W-:-:S06]  /*1e00*/  UISETP.GT.AND UP0, UPT, UR41, UR40, UPT ;  /* 0x000000282900728c */ /* 0x000fcc000bf04270 */
[----:B--2-4-:R1:W2:Y:S03]  /*1e10*/  SYNCS.PHASECHK.TRANS64.TRYWAIT P0, [UR4+0x18], R0 ;  /* 0x00001800ff0075a7 */ /* 0x0142a60008001104 */
[----:B------:R-:W-:Y:S05]  /*1e20*/  BRA.U !UP0, `(.L_x_32) ;  /* 0x0000000108c07547 */ /* 0x000fea000b800000 */
[----:B------:R-:W-:Y:S01]  /*1e30*/  UIADD3 UR25, UPT, UPT, UR45, UR7, URZ ;  /* 0x000000072d197290 */ /* 0x000fe2000fffe0ff */
[----:B------:R-:W-:-:S11]  /*1e40*/  UMOV UR4, UR6 ;  /* 0x0000000600047c82 */ /* 0x000fd60008000000 */
.L_x_38:
[----:B------:R-:W-:Y:S01]  /*1e50*/  ULEA UR17, UR4, UR13, 0x3 ;  /* 0x0000000d04117291 */ /* 0x000fe2000f8e18ff */
[----:B--2---:R-:W-:Y:S01]  /*1e60*/  @P3 MOV R2, 0xc000 ;  /* 0x0000c00000023802 */ /* 0x004fe20000000f00 */
[----:B--2-4-:R-:W-:Y:S10]  /*1e70*/  @P0 BRA `(.L_x_33) ;  /* 0x00000000000c0947 */ /* 0x014ff40003800000 */
[----:B------:R-:W-:-:S04]  /*1e80*/  SHF.L.U32 R3, R12, 0x1f, RZ ;  /* 0x0000001f0c037819 */ /* 0x000fc800000006ff */
[----:B------:R-:W2:Y:S02]  /*1e90*/  SYNCS.PHASECHK.TRANS64.TRYWAIT P0, [UR17+0x18], R3 ;  /* 0x00001803ff0075a7 */ /* 0x000ea40008001111 */
[----:B--2---:R-:W-:Y:S05]  /*1ea0*/  @!P0 BRA `(.L_x_34) ;  /* 0x0000006c00f08947 */ /* 0x004fea0003800000 */
.L_x_33:
[----:B------:R2:W-:Y:S01]  /*1eb0*/  @P3 SYNCS.ARRIVE.TRANS64 RZ, [UR17], R2 ;  /* 0x00000002ffff39a7 */ /* 0x0005e20008000011 */
[----:B------:R-:W-:-:S04]  /*1ec0*/  ULOP3.LUT UR5, UR21, 0x2, URZ, 0xfc, !UPT ;  /* 0x0000000215057892 */ /* 0x000fc8000f8efcff */
[----:B------:R-:W-:-:S09]  /*1ed0*/  UISETP.NE.AND UP0, UPT, UR5, 0x2, UPT ;  /* 0x000000020500788c */ /* 0x000fd2000bf05270 */
[----:B------:R-:W-:Y:S05]  /*1ee0*/  BRA.U UP0, `(.L_x_35) ;  /* 0x0000000100047547 */ /* 0x000fea000b800000 */
[----:B------:R-:W-:Y:S05]  /*1ef0*/  BPT.TRAP 0x1 ;  /* 0x000000040000795c */ /* 0x000fea0000300000 */
.L_x_35:
[----:B------:R-:W-:Y:S04]  /*1f00*/  BSSY.RECONVERGENT B0, `(.L_x_36) ;  /* 0x0000003000007945 */ /* 0x000fe80003800200 */
[----:B------:R-:W-:Y:S05]  /*1f10*/  @!P2 BRA `(.L_x_37) ;  /* 0x000000000004a947 */ /* 0x000fea0003800000 */
[----:B------:R-:W-:Y:S05]  /*1f20*/  BPT.TRAP 0x1 ;  /* 0x000000040000795c */ /* 0x000fea0000300000 */
.L_x_37:
[----:B------:R-:W-:Y:S05]  /*1f30*/  BSYNC.RECONVERGENT B0 ;  /* 0x0000000000007941 */ /* 0x000fea0003800200 */
.L_x_36:
[----:B------:R-:W-:Y:S02]  /*1f40*/  UIADD3 UR5, UPT, UPT, UR4, 0x1, URZ ;  /* 0x0000000104057890 */ /* 0x000fe4000fffe0ff */
[----:B------:R-:W-:Y:S02]  /*1f50*/  UIADD3 UR14, UP1, UPT, UR26, 0x80, URZ ;  /* 0x000000801a0e7890 */ /* 0x000fe4000ff3e0ff */
[----:B------:R-:W-:Y:S02]  /*1f60*/  UISETP.NE.AND UP0, UPT, UR5, 0x3, UPT ;  /* 0x000000030500788c */ /* 0x000fe4000bf05270 */
[----:B------:R-:W-:Y:S02]  /*1f70*/  ULEA UR16, UR4, UR30, 0xe ;  /* 0x0000001e04107291 */ /* 0x000fe4000f8e70ff */
[----:B------:R-:W-:Y:S02]  /*1f80*/  USEL UR8, URZ, 0x1, UP0 ;  /* 0x00000001ff087887 */ /* 0x000fe40008000000 */
[----:B------:R-:W-:-:S02]  /*1f90*/  USEL UR6, UR5, URZ, UP0 ;  /* 0x000000ff05067287 */ /* 0x000fc40008000000 */
[----:B------:R-:W-:Y:S02]  /*1fa0*/  UIADD3 UR22, UP0, UPT, UR26, 0x180, URZ ;  /* 0x000001801a167890 */ /* 0x000fe4000ff1e0ff */
[----:B------:R-:W-:Y:S01]  /*1fb0*/  LOP3.LUT R12, R12, UR8, RZ, 0x3c, !PT ;  /* 0x000000080c0c7c12 */ /* 0x000fe2000f8e3cff */
[----:B------:R-:W-:Y:S02]  /*1fc0*/  ULEA UR8, UR4, UR13, 0xd ;  /* 0x0000000d04087291 */ /* 0x000fe4000f8e68ff */
[----:B------:R-:W-:Y:S01]  /*1fd0*/  ULEA UR5, UR6, UR13, 0x3 ;  /* 0x0000000d06057291 */ /* 0x000fe2000f8e18ff */
[----:B-1----:R-:W-:Y:S01]  /*1fe0*/  SHF.L.U32 R0, R12, 0x1f, RZ ;  /* 0x0000001f0c007819 */ /* 0x002fe200000006ff */
[----:B------:R-:W-:Y:S02]  /*1ff0*/  USHF.L.U32 UR18, UR7, 0x7, URZ ;  /* 0x0000000707127899 */ /* 0x000fe400080006ff */
[----:B------:R-:W-:Y:S02]  /*2000*/  ULOP3.LUT UR17, UR17, 0xfefffff8, URZ, 0xc0, !UPT ;  /* 0xfefffff811117892 */ /* 0x000fe4000f8ec0ff */
[----:B------:R-:W-:-:S02]  /*2010*/  UIADD3.X UR15, UPT, UPT, URZ, UR27, URZ, UP1, !UPT ;  /* 0x0000001bff0f7290 */ /* 0x000fc40008ffe4ff */
[----:B------:R-:W-:Y:S01]  /*2020*/  UPRMT UR4, URZ, 0x5410, UR24 ;  /* 0x00005410ff047896 */ /* 0x000fe20008000018 */
[----:B------:R3:W4:Y:S01]  /*2030*/  SYNCS.PHASECHK.TRANS64.TRYWAIT P0, [UR5+0x18], R0 ;  /* 0x00001800ff0075a7 */ /* 0x0007220008001105 */
[----:B------:R-:W-:Y:S02]  /*2040*/  UIADD3 UR8, UPT, UPT, UR8, 0x14400, URZ ;  /* 0x0001440008087890 */ /* 0x000fe4000fffe0ff */
[----:B------:R-:W-:Y:S01]  /*2050*/  UIADD3.X UR23, UPT, UPT, URZ, UR27, URZ, UP0, !UPT ;  /* 0x0000001bff177290 */ /* 0x000fe200087fe4ff */
[----:B------:R-:W-:Y:S01]  /*2060*/  UMOV UR32, 0x0 ;  /* 0x0000000000207882 */ /* 0x000fe20000000000 */
[----:B------:R-:W-:Y:S01]  /*2070*/  UMOV UR33, 0x10000000 ;  /* 0x1000000000217882 */ /* 0x000fe20000000000 */
[----:B------:R-:W-:Y:S01]  /*2080*/  UMOV UR19, UR35 ;  /* 0x0000002300137c82 */ /* 0x000fe20008000000 */
[----:B------:R-:W-:Y:S01]  /*2090*/  UMOV UR20, UR36 ;  /* 0x0000002400147c82 */ /* 0x000fe20008000000 */
[----:B------:R-:W-:Y:S01]  /*20a0*/  UMOV UR12, UR36 ;  /* 0x00000024000c7c82 */ /* 0x000fe20008000000 */
[----:B------:R-:W-:Y:S01]  /*20b0*/  UMOV UR9, UR17 ;  /* 0x0000001100097c82 */ /* 0x000fe20008000000 */
[----:B------:R-:W-:Y:S01]  /*20c0*/  UMOV UR10, UR18 ;  /* 0x00000012000a7c82 */ /* 0x000fe20008000000 */
[----:B------:R1:W-:Y:S01]  /*20d0*/  UTMALDG.3D.MULTICAST.2CTA [UR16], [UR14], UR4, desc[UR32] ;  /* 0x000020100e0073b4 */ /* 0x0003e20008211804 */
[----:B------:R-:W-:-:S04]  /*20e0*/  UIADD3 UR7, UPT, UPT, UR7, 0x1, URZ ;  /* 0x0000000107077890 */ /* 0x000fc8000fffe0ff */
[----:B------:R-:W-:Y:S01]  /*20f0*/  UISETP.NE.AND UP0, UPT, UR7, UR25, UPT ;  /* 0x000000190700728c */ /* 0x000fe2000bf05270 */
[----:B------:R3:W-:Y:S01]  /*2100*/  UTMALDG.3D.2CTA [UR8], [UR22], desc[UR32] ;  /* 0x00002008160075b4 */ /* 0x0007e20008211000 */
[----:B-1----:R-:W-:-:S07]  /*2110*/  UMOV UR4, UR6 ;  /* 0x0000000600047c82 */ /* 0x002fce0008000000 */
[----:B---3--:R-:W-:Y:S05]  /*2120*/  BRA.U UP0, `(.L_x_38) ;  /* 0xfffffffd00487547 */ /* 0x008fea000b83ffff */
.L_x_32:
[C---:B------:R-:W-:Y:S01]  /*2130*/  LEA R3, R11.reuse, UR13, 0x3 ;  /* 0x0000000d0b037c11 */ /* 0x040fe2000f8e18ff */
[----:B------:R-:W-:Y:S01]  /*2140*/  NOP ;  /* 0x0000000000007918 */ /* 0x000fe20000000000 */
[----:B-1----:R-:W-:Y:S02]  /*2150*/  SHF.L.U32 R0, R10, 0x1f, RZ ;  /* 0x0000001f0a007819 */ /* 0x002fe400000006ff */
[----:B------:R-:W-:Y:S02]  /*2160*/  LEA R5, R11, UR13, 0x4 ;  /* 0x0000000d0b057c11 */ /* 0x000fe4000f8e20ff */
[----:B--2-4-:R-:W1:Y:S02]  /*2170*/  SYNCS.PHASECHK.TRANS64.TRYWAIT P0, [R3+URZ+0x60], R0 ;  /* 0x00006000030075a7 */ /* 0x014e6400080011ff */
[----:B-1----:R-:W-:Y:S05]  /*2180*/  @!P0 BRA `(.L_x_39) ;  /* 0x0000006c00508947 */ /* 0x002fea0003800000 */
.L_x_126:
[----:B------:R-:W2:Y:S01]  /*2190*/  LDS.128 R4, [R5+0xf0] ;  /* 0x0000f00005047984 */ /* 0x000ea20000000c00 */
[----:B------:R-:W-:Y:S01]  /*21a0*/  UISETP.GE.AND UP0, UPT, UR42, 0x1, UPT ;  /* 0x000000012a00788c */ /* 0x000fe2000bf06270 */
[----:B------:R-:W-:Y:S01]  /*21b0*/  @!PT LDS RZ, [RZ] ;  /* 0x00000000fffff984 */ /* 0x000fe20000000800 */
[----:B------:R-:W-:Y:S01]  /*21c0*/  @!PT LDS RZ, [RZ] ;  /* 0x00000000fffff984 */ /* 0x000fe20000000800 */
[----:B------:R-:W-:Y:S01]  /*21d0*/  @!PT LDS RZ, [RZ] ;  /* 0x00000000fffff984 */ /* 0x000fe20000000800 */
[----:B------:R-:W-:Y:S01]  /*21e0*/  @!PT LDS RZ, [RZ] ;  /* 0x00000000fffff984 */ /* 0x000fe20000000800 */
[----:B------:R3:W-:Y:S06]  /*21f0*/  MEMBAR.ALL.CTA ;  /* 0x0000000000007992 */ /* 0x0007ec0000008000 */
[----:B---3--:R-:W3:Y:S01]  /*2200*/  FENCE.VIEW.ASYNC.S ;  /* 0x00000000000073c6 */ /* 0x008ee20000000000 */
[----:B--2---:R-:W-:-:S13]  /*2210*/  LOP3.LUT P0, RZ, R6, 0x1, RZ, 0xc0, !PT ;  /* 0x0000000106ff7812 */ /* 0x004fda000780c0ff */
[----:B---3--:R-:W-:Y:S01]  /*2220*/  VOTEU.ANY UP1, P0 ;  /* 0x0000000000ff7886 */ /* 0x008fe20000020100 */
[----:B------:R-:W-:-:S13]  /*2230*/  PLOP3.LUT P0, PT, PT, PT, UP1, 0x80, 0x8 ;  /* 0x000000000008781c */ /* 0x000fda0003f0f018 */
[----:B-1----:R-:W-:Y:S02]  /*2240*/  @P0 LOP3.LUT R0, R5, 0xffff, RZ, 0xc0, !PT ;  /* 0x0000ffff05000812 */ /* 0x002fe400078ec0ff */
[----:B------:R-:W-:Y:S02]  /*2250*/  @P0 MOV R2, R4 ;  /* 0x0000000400020202 */ /* 0x000fe40000000f00 */
[----:B------:R-:W-:Y:S01]  /*2260*/  @P0 R2UR UR5, R0 ;  /* 0x00000000000502ca */ /* 0x000fe200000e0000 */
[----:B------:R-:W-:Y:S01]  /*2270*/  VIADD R0, R3, 0x70 ;  /* 0x0000007003007836 */ /* 0x000fe20000000000 */
[----:B------:R-:W-:Y:S02]  /*2280*/  @P0 SHF.R.U32.HI R4, RZ, 0x10, R5 ;  /* 0x00000010ff040819 */ /* 0x000fe40000011605 */
[----:B------:R-:W-:Y:S02]  /*2290*/  @P0 R2UR UR7, R2 ;  /* 0x00000000020702ca */ /* 0x000fe400000e0000 */
[----:B------:R-:W-:-:S02]  /*22a0*/  PRMT R0, RZ, 0x654, R0 ;  /* 0x00000654ff007816 */ /* 0x000fc40000000000 */
[----:B------:R-:W-:Y:S02]  /*22b0*/  @P0 R2UR UR4, R4 ;  /* 0x00000000040402ca */ /* 0x000fe400000e0000 */
[----:B------:R1:W-:Y:S03]  /*22c0*/  SYNCS.ARRIVE.TRANS64.RED.A1T0 RZ, [R0+URZ], RZ ;  /* 0x000000ff00ff79a7 */ /* 0x0003e600081004ff */
[----:B------:R-:W-:-:S04]  /*22d0*/  @UP1 UMOV UR31, UR5 ;  /* 0x00000005001f1c82 */ /* 0x000fc80008000000 */
[----:B------:R-:W-:-:S04]  /*22e0*/  @UP1 UMOV UR37, UR7 ;  /* 0x0000000700251c82 */ /* 0x000fc80008000000 */
[----:B------:R-:W-:Y:S01]  /*22f0*/  @UP1 UMOV UR36, UR4 ;  /* 0x0000000400241c82 */ /* 0x000fe20008000000 */
[----:B------:R-:W-:Y:S05]  /*2300*/  BRA.U !UP0, `(.L_x_40) ;  /* 0x0000000108d47547 */ /* 0x000fea000b800000 */
[----:B------:R-:W2:Y:S01]  /*2310*/  LDCU.128 UR16, c[0x0][0xb10] ;  /* 0x00016200ff1077ac */ /* 0x000ea20008000c00 */
[----:B------:R-:W3:Y:S01]  /*2320*/  LDCU UR12, c[0x0][0xb20] ;  /* 0x00016400ff0c77ac */ /* 0x000ee20008000800 */
[----:B------:R-:W4:Y:S01]  /*2330*/  LDCU UR20, c[0x0][0xb0c] ;  /* 0x00016180ff1477ac */ /* 0x000f220008000800 */
[----:B------:R-:W1:Y:S01]  /*2340*/  LDCU.64 UR8, c[0x0][0xb28] ;  /* 0x00016500ff0877ac */ /* 0x000e620008000a00 */
[----:B------:R-:W-:Y:S02]  /*2350*/  UISETP.NE.AND UP3, UPT, UR42, 0x1, UPT ;  /* 0x000000012a00788c */ /* 0x000fe4000bf65270 */
[----:B--2---:R-:W-:Y:S02]  /*2360*/  UIMAD.WIDE.U32 UR10, UR38, UR19, URZ ;  /* 0x00000013260a72a5 */ /* 0x004fe4000f8e00ff */
[----:B------:R-:W-:Y:S02]  /*2370*/  UIMAD.WIDE.U32 UR4, UR39, UR16, URZ ;  /* 0x00000010270472a5 */ /* 0x000fe4000f8e00ff */
[----:B------:R-:W-:-:S02]  /*2380*/  UISETP.NE.AND UP0, UPT, UR18, 0x1, UPT ;  /* 0x000000011200788c */ /* 0x000fc4000bf05270 */
[----:B------:R-:W-:Y:S01]  /*2390*/  UIMAD.WIDE.U32 UR22, UR31, UR19, URZ ;  /* 0x000000131f1672a5 */ /* 0x000fe2000f8e00ff */
[----:B------:R-:W-:Y:S02]  /*23a0*/  UMOV UR10, UR11 ;  /* 0x0000000b000a7c82 */ /* 0x000fe40008000000 */
[----:B------:R-:W-:Y:S01]  /*23b0*/  UMOV UR4, UR5 ;  /* 0x0000000500047c82 */ /* 0x000fe20008000000 */
[----:B---3--:R-:W-:Y:S02]  /*23c0*/  USHF.R.U32.HI UR10, URZ, UR12, UR10 ;  /* 0x0000000cff0a7299 */ /* 0x008fe4000801160a */
[----:B----4-:R-:W-:Y:S02]  /*23d0*/  UISETP.NE.AND UP2, UPT, UR20, 0x1, UPT ;  /* 0x000000011400788c */ /* 0x010fe4000bf45270 */
[----:B------:R-:W-:Y:S02]  /*23e0*/  USHF.R.U32.HI UR4, URZ, UR17, UR4 ;  /* 0x00000011ff047299 */ /* 0x000fe40008011604 */
[----:B------:R-:W-:-:S02]  /*23f0*/  USEL UR5, UR38, UR10, !UP0 ;  /* 0x0000000a26057287 */ /* 0x000fc4000c000000 */
[----:B------:R-:W-:Y:S02]  /*2400*/  USEL UR7, UR39, UR4, !UP2 ;  /* 0x0000000427077287 */ /* 0x000fe4000d000000 */
[----:B-1----:R-:W-:Y:S01]  /*2410*/  UIMAD.WIDE.U32 UR10, UR5, UR8, URZ ;  /* 0x00000008050a72a5 */ /* 0x002fe2000f8e00ff */
[----:B------:R-:W-:Y:S01]  /*2420*/  UMOV UR4, UR23 ;  /* 0x0000001700047c82 */ /* 0x000fe20008000000 */
[----:B------:R-:W-:Y:S02]  /*2430*/  UIMAD.WIDE.U32 UR14, UR37, UR16, URZ ;  /* 0x00000010250e72a5 */ /* 0x000fe4000f8e00ff */
[----:B------:R-:W-:-:S03]  /*2440*/  UIMAD.WIDE.U32 UR22, UR7, UR8, URZ ;  /* 0x00000008071672a5 */ /* 0x000fc6000f8e00ff */
[----:B------:R-:W-:Y:S01]  /*2450*/  UMOV UR10, UR11 ;  /* 0x0000000b000a7c82 */ /* 0x000fe20008000000 */
[----:B------:R-:W-:Y:S02]  /*2460*/  USHF.R.U32.HI UR4, URZ, UR12, UR4 ;  /* 0x0000000cff047299 */ /* 0x000fe40008011604 */
[----:B------:R-:W-:Y:S01]  /*2470*/  @UP3 USHF.R.U32.HI UR5, URZ, UR9, UR10 ;  /* 0x00000009ff053299 */ /* 0x000fe2000801160a */
[----:B------:R-:W-:Y:S01]  /*2480*/  UMOV UR14, UR15 ;  /* 0x0000000f000e7c82 */ /* 0x000fe20008000000 */
[----:B------:R-:W-:Y:S01]  /*2490*/  UMOV UR22, UR23 ;  /* 0x0000001700167c82 */ /* 0x000fe20008000000 */
[----:B------:R-:W-:Y:S02]  /*24a0*/  USHF.R.U32.HI UR17, URZ, UR17, UR14 ;  /* 0x00000011ff117299 */ /* 0x000fe4000801160e */
[----:B------:R-:W-:Y:S02]  /*24b0*/  USEL UR4, UR31, UR4, !UP0 ;  /* 0x000000041f047287 */ /* 0x000fe4000c000000 */
[----:B------:R-:W-:-:S02]  /*24c0*/  @UP3 USHF.R.U32.HI UR7, URZ, UR9, UR22 ;  /* 0x00000009ff073299 */ /* 0x000fc40008011616 */
[----:B------:R-:W-:Y:S02]  /*24d0*/  UIMAD UR10, UR42, UR5, URZ ;  /* 0x000000052a0a72a4 */ /* 0x000fe4000f8e02ff */
[----:B------:R-:W-:Y:S02]  /*24e0*/  USEL UR5, UR37, UR17, !UP2 ;  /* 0x0000001125057287 */ /* 0x000fe4000d000000 */
[----:B------:R-:W-:Y:S02]  /*24f0*/  UIMAD UR12, UR42, UR7, URZ ;  /* 0x000000072a0c72a4 */ /* 0x000fe4000f8e02ff */
[----:B------:R-:W-:Y:S02]  /*2500*/  UISETP.GE.AND UP0, UPT, UR4, UR10, UPT ;  /* 0x0000000a0400728c */ /* 0x000fe4000bf06270 */
[----:B------:R-:W-:Y:S02]  /*2510*/  UIMAD.WIDE.U32 UR10, UR4, UR8, URZ ;  /* 0x00000008040a72a5 */ /* 0x000fe4000f8e00ff */
[----:B------:R-:W-:-:S02]  /*2520*/  UISETP.GE.OR UP0, UPT, UR5, UR12, UP0 ;  /* 0x0000000c0500728c */ /* 0x000fc40008706670 */
[----:B------:R-:W-:Y:S02]  /*2530*/  UIMAD.WIDE.U32 UR14, UR5, UR8, URZ ;  /* 0x00000008050e72a5 */ /* 0x000fe4000f8e00ff */
[----:B------:R-:W-:Y:S01]  /*2540*/  UIADD3 UR12, UPT, UPT, -UR5, URZ, URZ ;  /* 0x000000ff050c7290 */ /* 0x000fe2000fffe1ff */
[----:B------:R-:W-:Y:S01]  /*2550*/  UMOV UR10, UR11 ;  /* 0x0000000b000a7c82 */ /* 0x000fe20008000000 */
[----:B------:R-:W-:Y:S02]  /*2560*/  UIADD3 UR11, UPT, UPT, -UR4, URZ, URZ ;  /* 0x000000ff040b7290 */ /* 0x000fe4000fffe1ff */
[----:B------:R-:W-:-:S03]  /*2570*/  USHF.R.U32.HI UR10, URZ, UR9, UR10 ;  /* 0x00000009ff0a7299 */ /* 0x000fc6000801160a */
[----:B------:R-:W-:Y:S01]  /*2580*/  @!UP0 UMOV UR8, UR15 ;  /* 0x0000000f00088c82 */ /* 0x000fe20008000000 */
[----:B------:R-:W-:Y:S02]  /*2590*/  UIMAD UR11, UR18, UR11, UR31 ;  /* 0x0000000b120b72a4 */ /* 0x000fe4000f8e021f */
[----:B------:R-:W-:Y:S02]  /*25a0*/  USEL UR10, UR4, UR10, !UP3 ;  /* 0x0000000a040a7287 */ /* 0x000fe4000d800000 */
[----:B------:R-:W-:Y:S02]  /*25b0*/  @!UP0 USHF.R.U32.HI UR8, URZ, UR9, UR8 ;  /* 0x00000009ff088299 */ /* 0x000fe40008011608 */
[----:B------:R-:W-:Y:S02]  /*25c0*/  UIADD3 UR9, UPT, UPT, -UR10, URZ, URZ ;  /* 0x000000ff0a097290 */ /* 0x000fe4000fffe1ff */
[----:B------:R-:W-:Y:S02]  /*25d0*/  @!UP0 USEL UR8, UR5, UR8, !UP3 ;  /* 0x0000000805088287 */ /* 0x000fe4000d800000 */
[----:B------:R-:W-:-:S02]  /*25e0*/  UIMAD UR9, UR42, UR9, UR4 ;  /* 0x000000092a0972a4 */ /* 0x000fc4000f8e0204 */
[----:B------:R-:W-:Y:S02]  /*25f0*/  @!UP0 UIADD3 UR10, UPT, UPT, UR10, -UR8, URZ ;  /* 0x800000080a0a8290 */ /* 0x000fe4000fffe0ff */
[----:B------:R-:W-:Y:S02]  /*2600*/  @!UP0 UIMAD UR8, UR9, UR7, UR8 ;  /* 0x00000007090882a4 */ /* 0x000fe4000f8e0208 */
[----:B------:R-:W-:Y:S02]  /*2610*/  @!UP0 UIMAD UR4, UR42, UR10, UR5 ;  /* 0x0000000a2a0482a4 */ /* 0x000fe4000f8e0205 */
[----:B------:R-:W-:Y:S02]  /*2620*/  UIMAD UR7, UR20, UR12, UR37 ;  /* 0x0000000c140772a4 */ /* 0x000fe4000f8e0225 */
[----:B------:R-:W-:Y:S01]  /*2630*/  UIMAD UR31, UR4, UR18, UR11 ;  /* 0x00000012041f72a4 */ /* 0x000fe2000f8e020b */
[----:B------:R-:W-:Y:S02]  /*2640*/  @!UP0 UMOV UR5, UR8 ;  /* 0x0000000800058c82 */ /* 0x000fe40008000000 */
[----:B------:R-:W-:-:S12]  /*2650*/  UIMAD UR37, UR5, UR20, UR7 ;  /* 0x00000014052572a4 */ /* 0x000fd8000f8e0207 */
.L_x_40:
[----:B------:R-:W2:Y:S02]  /*2660*/  LDCU UR4, c[0x0][0xb30] ;  /* 0x00016600ff0477ac */ /* 0x000ea40008000800 */
[----:B--2---:R-:W-:-:S09]  /*2670*/  UISETP.NE.AND UP0, UPT, UR4, 0x1, UPT ;  /* 0x000000010400788c */ /* 0x004fd2000bf05270 */
[----:B------:R-:W-:Y:S05]  /*2680*/  BRA.U UP0, `(.L_x_41) ;  /* 0x0000000100447547 */ /* 0x000fea000b800000 */
[----:B------:R-:W2:Y:S01]  /*2690*/  LDCU.128 UR16, c[0x0][0xb10] ;  /* 0x00016200ff1077ac */ /* 0x000ea20008000c00 */
[----:B------:R-:W3:Y:S01]  /*26a0*/  LDCU UR10, c[0x0][0xb0c] ;  /* 0x00016180ff0a77ac */ /* 0x000ee20008000800 */
[----:B------:R-:W4:Y:S01]  /*26b0*/  LDCU UR7, c[0x0][0xb20] ;  /* 0x00016400ff0777ac */ /* 0x000f220008000800 */
[----:B--2---:R-:W-:Y:S02]  /*26c0*/  UIMAD.WIDE.U32 UR8, UR37, UR16, URZ ;  /* 0x00000010250872a5 */ /* 0x004fe4000f8e00ff */
[----:B------:R-:W-:Y:S02]  /*26d0*/  UIMAD.WIDE.U32 UR4, UR31, UR19, URZ ;  /* 0x000000131f0472a5 */ /* 0x000fe4000f8e00ff */
[----:B---3--:R-:W-:Y:S02]  /*26e0*/  UISETP.NE.AND UP2, UPT, UR10, 0x1, UPT ;  /* 0x000000010a00788c */ /* 0x008fe4000bf45270 */
[----:B------:R-:W-:Y:S01]  /*26f0*/  UISETP.NE.AND UP0, UPT, UR18, 0x1, UPT ;  /* 0x000000011200788c */ /* 0x000fe2000bf05270 */
[----:B------:R-:W-:-:S02]  /*2700*/  UMOV UR8, UR9 ;  /* 0x0000000900087c82 */ /* 0x000fc40008000000 */
[----:B------:R-:W-:Y:S01]  /*2710*/  UMOV UR4, UR5 ;  /* 0x0000000500047c82 */ /* 0x000fe20008000000 */
[----:B------:R-:W-:Y:S02]  /*2720*/  USHF.R.U32.HI UR17, URZ, UR17, UR8 ;  /* 0x00000011ff117299 */ /* 0x000fe40008011608 */
[----:B----4-:R-:W-:Y:S02]  /*2730*/  USHF.R.U32.HI UR4, URZ, UR7, UR4 ;  /* 0x00000007ff047299 */ /* 0x010fe40008011604 */
[----:B------:R-:W-:Y:S02]  /*2740*/  USEL UR5, UR37, UR17, !UP2 ;  /* 0x0000001125057287 */ /* 0x000fe4000d000000 */
[----:B------:R-:W-:-:S04]  /*2750*/  USEL UR4, UR31, UR4, !UP0 ;  /* 0x000000041f047287 */ /* 0x000fc8000c000000 */
[----:B------:R-:W-:Y:S02]  /*2760*/  UIADD3 UR7, UPT, UPT, UR5, -UR4, URZ ;  /* 0x8000000405077290 */ /* 0x000fe4000fffe0ff */
[----:B------:R-:W-:Y:S02]  /*2770*/  UIADD3 UR4, UPT, UPT, -UR5, UR4, URZ ;  /* 0x0000000405047290 */ /* 0x000fe4000fffe1ff */
[----:B------:R-:W-:Y:S02]  /*2780*/  UIMAD UR31, UR7, UR18, UR31 ;  /* 0x00000012071f72a4 */ /* 0x000fe4000f8e021f */
[----:B------:R-:W-:-:S12]  /*2790*/  UIMAD UR37, UR4, UR10, UR37 ;  /* 0x0000000a042572a4 */ /* 0x000fd8000f8e0225 */
.L_x_41:
[----:B------:R-:W-:Y:S01]  /*27a0*/  VIADD R11, R11, 0x1 ;  /* 0x000000010b0b7836 */ /* 0x000fe20000000000 */
[----:B------:R-:W-:Y:S01]  /*27b0*/  PLOP3.LUT P1, PT, PT, PT, PT, 0x80, 0x8 ;  /* 0x000000000008781c */ /* 0x000fe20003f2f070 */
[----:B------:R-:W-:Y:S02]  /*27c0*/  UIADD3 UR16, UPT, UPT, UR37, UR62, URZ ;  /* 0x0000003e25107290 */ /* 0x000fe4000fffe0ff */
[----:B------:R-:W-:Y:S01]  /*27d0*/  UIADD3 UR20, UPT, UPT, UR31, UR59, URZ ;  /* 0x0000003b1f147290 */ /* 0x000fe2000fffe0ff */
[----:B------:R-:W-:-:S04]  /*27e0*/  ISETP.NE.AND P0, PT, R11, 0x2, PT ;  /* 0x000000020b00780c */ /* 0x000fc80003f05270 */
[----:B------:R-:W-:Y:S02]  /*27f0*/  SEL R3, RZ, 0x1, P0 ;  /* 0x00000001ff037807 */ /* 0x000fe40000000000 */
[----:B------:R-:W-:Y:S02]  /*2800*/  SEL R11, R11, RZ, P0 ;  /* 0x000000ff0b0b7207 */ /* 0x000fe40000000000 */
[----:B------:R-:W-:Y:S01]  /*2810*/  LOP3.LUT R10, R10, R3, RZ, 0x3c, !PT ;  /* 0x000000030a0a7212 */ /* 0x000fe200078e3cff */
[----:B------:R-:W-:Y:S06]  /*2820*/  BRA.U UP1, `(.L_x_42) ;  /* 0xfffffff101487547 */ /* 0x000fec000b83ffff */
[----:B------:R-:W-:Y:S01]  /*2830*/  UIADD3 UR13, UPT, UPT, UR13, 0x18, URZ ;  /* 0x000000180d0d7890 */ /* 0x000fe2000fffe0ff */
[----:B------:R-:W-:-:S03]  /*2840*/  SHF.L.U32 R3, R12, 0x1f, RZ ;  /* 0x0000001f0c037819 */ /* 0x000fc600000006ff */
[----:B------:R-:W-:-:S09]  /*2850*/  ULEA UR4, UR6, UR13, 0x3 ;  /* 0x0000000d06047291 */ /* 0x000fd2000f8e18ff */
[----:B------:R-:W2:Y:S02]  /*2860*/  SYNCS.PHASECHK.TRANS64.TRYWAIT P0, [UR4], R3 ;  /* 0x00000003ff0075a7 */ /* 0x000ea40008001104 */
[----:B--2---:R-:W-:Y:S05]  /*2870*/  @!P0 BRA `(.L_x_43) ;  /* 0x0000006400a88947 */ /* 0x004fea0003800000 */
.L_x_128:
[----:B------:R-:W-:-:S04]  /*2880*/  UIADD3 UR4, UPT, UPT, UR6, 0x1, URZ ;  /* 0x0000000106047890 */ /* 0x000fc8000fffe0ff */
[----:B------:R-:W-:-:S04]  /*2890*/  UISETP.NE.AND UP0, UPT, UR4, 0x3, UPT ;  /* 0x000000030400788c */ /* 0x000fc8000bf05270 */
[----:B------:R-:W-:Y:S02]  /*28a0*/  USEL UR6, URZ, 0x1, UP0 ;  /* 0x00000001ff067887 */ /* 0x000fe40008000000 */
[----:B------:R-:W-:-:S04]  /*28b0*/  USEL UR4, UR4, URZ, UP0 ;  /* 0x000000ff04047287 */ /* 0x000fc80008000000 */
[----:B------:R-:W-:Y:S01]  /*28c0*/  ULEA UR5, UR4, UR13, 0x3 ;  /* 0x0000000d04057291 */ /* 0x000fe2000f8e18ff */
[----:B------:R-:W-:-:S04]  /*28d0*/  LOP3.LUT R12, R12, UR6, RZ, 0x3c, !PT ;  /* 0x000000060c0c7c12 */ /* 0x000fc8000f8e3cff */
[----:B-1----:R-:W-:-:S04]  /*28e0*/  SHF.L.U32 R3, R12, 0x1f, RZ ;  /* 0x0000001f0c037819 */ /* 0x002fc800000006ff */
[----:B------:R-:W1:Y:S02]  /*28f0*/  SYNCS.PHASECHK.TRANS64.TRYWAIT P0, [UR5], R3 ;  /* 0x00000003ff0075a7 */ /* 0x000e640008001105 */
[----:B-1----:R-:W-:Y:S05]  /*2900*/  @!P0 BRA `(.L_x_44) ;  /* 0x00000064009c8947 */ /* 0x002fea0003800000 */
.L_x_130:
[----:B------:R-:W-:-:S04]  /*2910*/  UIADD3 UR4, UPT, UPT, UR4, 0x1, URZ ;  /* 0x0000000104047890 */ /* 0x000fc8000fffe0ff */
[----:B------:R-:W-:-:S04]  /*2920*/  UISETP.NE.AND UP0, UPT, UR4, 0x3, UPT ;  /* 0x000000030400788c */ /* 0x000fc8000bf05270 */
[----:B------:R-:W-:Y:S02]  /*2930*/  USEL UR5, URZ, 0x1, UP0 ;  /* 0x00000001ff057887 */ /* 0x000fe40008000000 */
[----:B------:R-:W-:-:S04]  /*2940*/  USEL UR4, UR4, URZ, UP0 ;  /* 0x000000ff04047287 */ /* 0x000fc80008000000 */
[----:B------:R-:W-:Y:S01]  /*2950*/  ULEA UR4, UR4, UR13, 0x3 ;  /* 0x0000000d04047291 */ /* 0x000fe2000f8e18ff */
[----:B-1----:R-:W-:-:S04]  /*2960*/  LOP3.LUT R3, R12, UR5, RZ, 0x3c, !PT ;  /* 0x000000050c037c12 */ /* 0x002fc8000f8e3cff */
[----:B------:R-:W-:Y:S01]  /*2970*/  SHF.L.U32 R3, R3, 0x1f, RZ ;  /* 0x0000001f03037819 */ /* 0x000fe200000006ff */
[----:B------:R-:W-:-:S07]  /*2980*/  IMAD.U32 R0, RZ, RZ, UR4 ;  /* 0x00000004ff007e24 */ /* 0x000fce000f8e00ff */
.L_x_45:
[----:B-1----:R1:W2:Y:S02]  /*2990*/  SYNCS.PHASECHK.TRANS64.TRYWAIT P0, [R0+URZ], R3 ;  /* 0x00000003000075a7 */ /* 0x0022a400080011ff */
[----:B--2---:R-:W-:Y:S05]  /*29a0*/  @!P0 NANOSLEEP.SYNCS 0x989680 ;  /* 0x009896800000895d */ /* 0x004fea0003900000 */
[----:B------:R-:W2:Y:S02]  /*29b0*/  @!P0 SYNCS.PHASECHK.TRANS64 P0, [R0+URZ], R3 ;  /* 0x00000003000085a7 */ /* 0x000ea400080010ff */
[----:B--2---:R-:W-:Y:S05]  /*29c0*/  @P0 EXIT ;  /* 0x000000000000094d */ /* 0x004fea0003800000 */
[----:B------:R-:W-:Y:S05]  /*29d0*/  BRA `(.L_x_45) ;  /* 0xfffffffc00ec7947 */ /* 0x000fea000383ffff */
.L_x_22:
[----:B------:R-:W-:-:S04]  /*29e0*/  UISETP.NE.AND UP0, UPT, UR48, URZ, UPT ;  /* 0x000000ff3000728c */ /* 0x000fc8000bf05270 */
[----:B------:R-:W-:-:S09]  /*29f0*/  UISETP.NE.OR UP0, UPT, UR13, 0x1, UP0 ;  /* 0x000000010d00788c */ /* 0x000fd20008705670 */
[----:B------:R-:W-:Y:S05]  /*2a00*/  BRA.U UP0, `(.L_x_46) ;  /* 0x0000000500487547 */ /* 0x000fea000b800000 */
[----:B------:R-:W-:Y:S01]  /*2a10*/  ISETP.GE.U32.AND P2, PT, R0, 0x4, PT ;  /* 0x000000040000780c */ /* 0x000fe20003f46070 */
[----:B------:R-:W-:Y:S01]  /*2a20*/  IMAD.MOV.U32 R12, RZ, RZ, 0x1 ;  /* 0x00000001ff0c7424 */ /* 0x000fe200078e00ff */
[----:B------:R-:W-:Y:S02]  /*2a30*/  CS2R R10, SRZ ;  /* 0x00000000000a7805 */ /* 0x000fe4000001ff00 */
[----:B------:R-:W-:Y:S01]  /*2a40*/  CS2R R8, SRZ ;  /* 0x0000000000087805 */ /* 0x000fe2000001ff00 */
[----:B------:R-:W-:Y:S01]  /*2a50*/  UMOV UR4, 0x400 ;  /* 0x0000040000047882 */ /* 0x000fe20000000000 */
[----:B------:R-:W-:Y:S01]  /*2a60*/  UMOV UR5, URZ ;  /* 0x000000ff00057c82 */ /* 0x000fe20008000000 */
[----:B------:R-:W-:-:S12]  /*2a70*/  ULEA UR6, UR48, UR4, 0x18 ;  /* 0x0000000430067291 */ /* 0x000fd8000f8ec0ff */
.L_x_50:
[----:B------:R-:W-:Y:S02]  /*2a80*/  LEA R2, R8, UR6, 0x3 ;  /* 0x0000000608027c11 */ /* 0x000fe4000f8e18ff */
[----:B------:R-:W-:-:S03]  /*2a90*/  SHF.L.U32 R5, R9, 0x1f, RZ ;  /* 0x0000001f09057819 */ /* 0x000fc600000006ff */
[----:B------:R-:W-:Y:S01]  /*2aa0*/  VIADD R4, R2, 0xd0 ;  /* 0x000000d002047836 */ /* 0x000fe20000000000 */
[----:B------:R-:W1:Y:S02]  /*2ab0*/  SYNCS.PHASECHK.TRANS64.TRYWAIT P0, [R2+URZ+0xc0], R5 ;  /* 0x0000c005020075a7 */ /* 0x000e6400080011ff */
[----:B-1----:R-:W-:Y:S05]  /*2ac0*/  @!P0 BRA `(.L_x_47) ;  /* 0x0000006400448947 */ /* 0x002fea0003800000 */
.L_x_131:
[----:B------:R-:W-:Y:S01]  /*2ad0*/  ULEA UR4, UR5, UR6, 0x3 ;  /* 0x0000000605047291 */ /* 0x000fe2000f8e18ff */
[----:B------:R-:W-:Y:S02]  /*2ae0*/  PRMT R4, RZ, 0x654, R4 ;  /* 0x00000654ff047816 */ /* 0x000fe40000000004 */
[----:B-1----:R-:W-:Y:S01]  /*2af0*/  SHF.L.U32 R5, R12, 0x1f, RZ ;  /* 0x0000001f0c057819 */ /* 0x002fe200000006ff */
[----:B------:R-:W-:Y:S01]  /*2b00*/  UIADD3 UR7, UPT, UPT, UR4, 0x60, URZ ;  /* 0x0000006004077890 */ /* 0x000fe2000fffe0ff */
[----:B------:R1:W-:Y:S05]  /*2b10*/  SYNCS.ARRIVE.TRANS64.RED.A1T0 RZ, [R4+URZ], RZ ;  /* 0x000000ff04ff79a7 */ /* 0x0003ea00081004ff */
[----:B------:R-:W-:Y:S01]  /*2b20*/  IMAD.U32 R7, RZ, RZ, UR7 ;  /* 0x00000007ff077e24 */ /* 0x000fe2000f8e00ff */
[----:B------:R-:W2:Y:S04]  /*2b30*/  SYNCS.PHASECHK.TRANS64.TRYWAIT P0, [UR4+0x70], R5 ;  /* 0x00007005ff0075a7 */ /* 0x000ea80008001104 */
[----:B------:R-:W-:Y:S01]  /*2b40*/  PRMT R6, R0, 0x654, R7 ;  /* 0x0000065400067816 */ /* 0x000fe20000000007 */
[----:B-1----:R-:W-:Y:S01]  /*2b50*/  @!P2 IMAD.MOV.U32 R4, RZ, RZ, 0x10 ;  /* 0x00000010ff04a424 */ /* 0x002fe200078e00ff */
[----:B--2---:R-:W-:Y:S06]  /*2b60*/  @!P0 BRA `(.L_x_48) ;  /* 0x0000006400308947 */ /* 0x004fec0003800000 */
.L_x_133:
[----:B------:R-:W-:Y:S01]  /*2b70*/  ULEA UR8, UR5, UR6, 0x4 ;  /* 0x0000000605087291 */ /* 0x000fe2000f8e20ff */
[----:B------:R-:W-:Y:S01]  /*2b80*/  SEL R3, R6, R3, !P2 ;  /* 0x0000000306037207 */ /* 0x000fe20005000000 */
[----:B------:R-:W-:Y:S01]  /*2b90*/  UIADD3 UR9, UPT, UPT, UR4, 0x60, URZ ;  /* 0x0000006004097890 */ /* 0x000fe2000fffe0ff */
[----:B-1----:R-:W-:Y:S01]  /*2ba0*/  LEA R2, R11, UR6, 0x3 ;  /* 0x000000060b027c11 */ /* 0x002fe2000f8e18ff */
[----:B------:R-:W-:Y:S01]  /*2bb0*/  UIADD3 UR8, UPT, UPT, UR8, 0xf0, URZ ;  /* 0x000000f008087890 */ /* 0x000fe2000fffe0ff */
[----:B------:R-:W-:Y:S01]  /*2bc0*/  SHF.L.U32 R5, R10, 0x1f, RZ ;  /* 0x0000001f0a057819 */ /* 0x000fe200000006ff */
[----:B------:R1:W-:Y:S01]  /*2bd0*/  @!P2 SYNCS.ARRIVE.TRANS64.RED RZ, [R3+URZ], R4 ;  /* 0x0000000403ffa9a7 */ /* 0x0003e200080004ff */
[----:B------:R-:W-:Y:S01]  /*2be0*/  UIADD3 UR4, UPT, UPT, UR5, 0x1, URZ ;  /* 0x0000000105047890 */ /* 0x000fe2000fffe0ff */
[----:B------:R-:W-:-:S03]  /*2bf0*/  VIADD R8, R8, 0x1 ;  /* 0x0000000108087836 */ /* 0x000fc60000000000 */
[----:B------:R-:W-:Y:S02]  /*2c00*/  UISETP.NE.AND UP0, UPT, UR4, 0x2, UPT ;  /* 0x000000020400788c */ /* 0x000fe4000bf05270 */
[----:B------:R-:W-:Y:S06]  /*2c10*/  UGETNEXTWORKID.BROADCAST [UR8], [UR9] ;  /* 0x00000000080073ca */ /* 0x000fec0008000100 */
[----:B------:R-:W-:Y:S01]  /*2c20*/  USEL UR7, URZ, 0x1, UP0 ;  /* 0x00000001ff077887 */ /* 0x000fe20008000000 */
[----:B------:R-:W-:Y:S01]  /*2c30*/  ISETP.NE.AND P0, PT, R8, 0x2, PT ;  /* 0x000000020800780c */ /* 0x000fe20003f05270 */
[----:B------:R-:W-:Y:S01]  /*2c40*/  USEL UR5, UR4, URZ, UP0 ;  /* 0x000000ff04057287 */ /* 0x000fe20008000000 */
[----:B------:R-:W2:Y:S03]  /*2c50*/  SYNCS.PHASECHK.TRANS64.TRYWAIT P1, [R2+URZ+0x60], R5 ;  /* 0x00006005020075a7 */ /* 0x000ea600080211ff */
[----:B------:R-:W-:Y:S01]  /*2c60*/  LOP3.LUT R12, R12, UR7, RZ, 0x3c, !PT ;  /* 0x000000070c0c7c12 */ /* 0x000fe2000f8e3cff */
[----:B-12---:R-:W-:Y:S07]  /*2c70*/  @!P1 BRA `(.L_x_49) ;  /* 0x0000006400049947 */ /* 0x006fee0003800000 */
.L_x_134:
[C---:B------:R-:W-:Y:S01]  /*2c80*/  LEA R4, R11.reuse, UR6, 0x4 ;  /* 0x000000060b047c11 */ /* 0x040fe2000f8e20ff */
[----:B-1----:R-:W-:Y:S01]  /*2c90*/  VIADD R2, R2, 0x70 ;  /* 0x0000007002027836 */ /* 0x002fe20000000000 */
[----:B------:R-:W-:Y:S01]  /*2ca0*/  SEL R8, R8, RZ, P0 ;  /* 0x000000ff08087207 */ /* 0x000fe20000000000 */
[----:B------:R-:W-:-:S03]  /*2cb0*/  VIADD R11, R11, 0x1 ;  /* 0x000000010b0b7836 */ /* 0x000fc60000000000 */
[----:B------:R-:W1:Y:S01]  /*2cc0*/  LDS.128 R4, [R4+0xf0] ;  /* 0x0000f00004047984 */ /* 0x000e620000000c00 */
[----:B------:R-:W-:Y:S02]  /*2cd0*/  PRMT R2, RZ, 0x654, R2 ;  /* 0x00000654ff027816 */ /* 0x000fe40000000002 */
[C---:B------:R-:W-:Y:S01]  /*2ce0*/  ISETP.NE.AND P1, PT, R11.reuse, 0x2, PT ;  /* 0x000000020b00780c */ /* 0x040fe20003f25270 */
[----:B------:R-:W-:Y:S01]  /*2cf0*/  @!PT LDS RZ, [RZ] ;  /* 0x00000000fffff984 */ /* 0x000fe20000000800 */
[----:B------:R-:W-:Y:S01]  /*2d00*/  @!PT LDS RZ, [RZ] ;  /* 0x00000000fffff984 */ /* 0x000fe20000000800 */
[----:B------:R-:W-:Y:S01]  /*2d10*/  @!PT LDS RZ, [RZ] ;  /* 0x00000000fffff984 */ /* 0x000fe20000000800 */
[----:B------:R-:W-:Y:S01]  /*2d20*/  @!PT LDS RZ, [RZ] ;  /* 0x00000000fffff984 */ /* 0x000fe20000000800 */
[----:B------:R2:W-:Y:S06]  /*2d30*/  MEMBAR.ALL.CTA ;  /* 0x0000000000007992 */ /* 0x0005ec0000008000 */
[----:B--2---:R-:W2:Y:S01]  /*2d40*/  FENCE.VIEW.ASYNC.S ;  /* 0x00000000000073c6 */ /* 0x004ea20000000000 */
[----:B------:R-:W-:Y:S01]  /*2d50*/  SEL R11, R11, RZ, P1 ;  /* 0x000000ff0b0b7207 */ /* 0x000fe20000800000 */
[----:B--2---:R2:W-:Y:S01]  /*2d60*/  SYNCS.ARRIVE.TRANS64.RED.A1T0 RZ, [R2+URZ], RZ ;  /* 0x000000ff02ff79a7 */ /* 0x0045e200081004ff */
[----:B-1----:R-:W-:-:S02]  /*2d70*/  LOP3.LUT P3, RZ, R6, 0x1, RZ, 0xc0, !PT ;  /* 0x0000000106ff7812 */ /* 0x002fc4000786c0ff */
[----:B------:R-:W-:-:S04]  /*2d80*/  SEL R5, RZ, 0x1, P1 ;  /* 0x00000001ff057807 */ /* 0x000fc80000800000 */
[----:B------:R-:W-:Y:S02]  /*2d90*/  LOP3.LUT R10, R10, R5, RZ, 0x3c, !PT ;  /* 0x000000050a0a7212 */ /* 0x000fe400078e3cff */
[----:B--2---:R-:W-:-:S04]  /*2da0*/  SEL R2, RZ, 0x1, P0 ;  /* 0x00000001ff027807 */ /* 0x004fc80000000000 */
[----:B------:R-:W-:Y:S01]  /*2db0*/  LOP3.LUT R9, R9, R2, RZ, 0x3c, !PT ;  /* 0x0000000209097212 */ /* 0x000fe200078e3cff */
[----:B------:R-:W-:Y:S06]  /*2dc0*/  @P3 BRA `(.L_x_50) ;  /* 0xfffffffc002c3947 */ /* 0x000fec000383ffff */
[----:B------:R-:W-:Y:S01]  /*2dd0*/  ULEA UR4, UR5, UR6, 0x3 ;  /* 0x0000000605047291 */ /* 0x000fe2000f8e18ff */
[----:B------:R-:W-:-:S08]  /*2de0*/  SHF.L.U32 R3, R12, 0x1f, RZ ;  /* 0x0000001f0c037819 */ /* 0x000fd000000006ff */
[----:B------:R-:W1:Y:S02]  /*2df0*/  SYNCS.PHASECHK.TRANS64 P0, [UR4+0x70], R3 ;  /* 0x00007003ff0075a7 */ /* 0x000e640008001004 */
[----:B-1----:R-:W-:Y:S05]  /*2e00*/  @P0 BRA `(.L_x_51) ;  /* 0x0000000000080947 */ /* 0x002fea0003800000 */
[----:B------:R-:W1:Y:S02]  /*2e10*/  SYNCS.PHASECHK.TRANS64.TRYWAIT P0, [UR4+0x70], R3 ;  /* 0x00007003ff0075a7 */ /* 0x000e640008001104 */
[----:B-1----:R-:W-:Y:S05]  /*2e20*/  @!P0 BRA `(.L_x_52) ;  /* 0x0000006000ac8947 */ /* 0x002fea0003800000 */
.L_x_51:
[----:B------:R-:W-:-:S04]  /*2e30*/  UIADD3 UR7, UPT, UPT, UR5, 0x1, URZ ;  /* 0x0000000105077890 */ /* 0x000fc8000fffe0ff */
[----:B------:R-:W-:-:S04]  /*2e40*/  UISETP.NE.AND UP0, UPT, UR7, 0x2, UPT ;  /* 0x000000020700788c */ /* 0x000fc8000bf05270 */
[----:B------:R-:W-:Y:S02]  /*2e50*/  USEL UR8, URZ, 0x1, UP0 ;  /* 0x00000001ff087887 */ /* 0x000fe40008000000 */
[----:B------:R-:W-:-:S04]  /*2e60*/  USEL UR7, UR7, URZ, UP0 ;  /* 0x000000ff07077287 */ /* 0x000fc80008000000 */
[----:B------:R-:W-:Y:S01]  /*2e70*/  ULEA UR7, UR7, UR6, 0x3 ;  /* 0x0000000607077291 */ /* 0x000fe2000f8e18ff */
[----:B-1----:R-:W-:-:S04]  /*2e80*/  LOP3.LUT R3, R12, UR8, RZ, 0x3c, !PT ;  /* 0x000000080c037c12 */ /* 0x002fc8000f8e3cff */
[----:B------:R-:W-:-:S04]  /*2e90*/  SHF.L.U32 R0, R3, 0x1f, RZ ;  /* 0x0000001f03007819 */ /* 0x000fc800000006ff */
[----:B------:R-:W1:Y:S02]  /*2ea0*/  SYNCS.PHASECHK.TRANS64 P0, [UR7+0x70], R0 ;  /* 0x00007000ff0075a7 */ /* 0x000e640008001007 */
[----:B-1----:R-:W-:Y:S05]  /*2eb0*/  @P0 EXIT ;  /* 0x000000000000094d */ /* 0x002fea0003800000 */
[----:B------:R-:W-:Y:S02]  /*2ec0*/  SHF.L.U32 R3, R3, 0x1f, RZ ;  /* 0x0000001f03037819 */ /* 0x000fe400000006ff */
[----:B------:R-:W-:-:S07]  /*2ed0*/  MOV R0, UR7 ;  /* 0x0000000700007c02 */ /* 0x000fce0008000f00 */
.L_x_53:
[----:B-1----:R1:W2:Y:S02]  /*2ee0*/  SYNCS.PHASECHK.TRANS64.TRYWAIT P0, [R0+URZ+0x70], R3 ;  /* 0x00007003000075a7 */ /* 0x0022a400080011ff */
[----:B--2---:R-:W-:Y:S05]  /*2ef0*/  @!P0 NANOSLEEP.SYNCS 0x989680 ;  /* 0x009896800000895d */ /* 0x004fea0003900000 */
[----:B------:R-:W2:Y:S02]  /*2f00*/  @!P0 SYNCS.PHASECHK.TRANS64 P0, [R0+URZ+0x70], R3 ;  /* 0x00007003000085a7 */ /* 0x000ea400080010ff */
[----:B--2---:R-:W-:Y:S05]  /*2f10*/  @P0 EXIT ;  /* 0x000000000000094d */ /* 0x004fea0003800000 */
[----:B------:R-:W-:Y:S05]  /*2f20*/  BRA `(.L_x_53) ;  /* 0xfffffffc00ec7947 */ /* 0x000fea000383ffff */
.L_x_46:
[----:B------:R-:W-:Y:S05]  /*2f30*/  BRA.U UP4, `(.L_x_54) ;  /* 0x0000001104d87547 */ /* 0x000fea000b800000 */
[----:B------:R-:W-:Y:S01]  /*2f40*/  UMOV UR4, 0x40 ;  /* 0x0000004000047882 */ /* 0x000fe20000000000 */
[----:B------:R-:W-:Y:S01]  /*2f50*/  NOP ;  /* 0x0000000000007918 */ /* 0x000fe20000000000 */
[----:B------:R-:W-:Y:S01]  /*2f60*/  ULEA UR5, UR48, UR4, 0x18 ;  /* 0x0000000430057291 */ /* 0x000fe2000f8ec0ff */
[----:B------:R-:W-:Y:S02]  /*2f70*/  UMOV UR6, 0x400 ;  /* 0x0000040000067882 */ /* 0x000fe40000000000 */
[----:B------:R-:W-:-:S06]  /*2f80*/  ULEA UR6, UR48, UR6, 0x18 ;  /* 0x0000000630067291 */ /* 0x000fcc000f8ec0ff */
[----:B------:R-:W1:Y:S02]  /*2f90*/  LDS.U8 R0, [UR5+0x1c] ;  /* 0x00001c05ff007984 */ /* 0x000e640008000000 */
[----:B-1----:R-:W-:-:S13]  /*2fa0*/  ISETP.NE.AND P0, PT, R0, RZ, PT ;  /* 0x000000ff0000720c */ /* 0x002fda0003f05270 */
[----:B------:R-:W-:Y:S05]  /*2fb0*/  @P0 BRA `(.L_x_55) ;  /* 0x0000000400080947 */ /* 0x000fea0003800000 */
[----:B------:R-:W-:Y:S02]  /*2fc0*/  UISETP.NE.U32.AND UP1, UPT, UR46, 0x1, UPT ;  /* 0x000000012e00788c */ /* 0x000fe4000bf25070 */
[----:B------:R-:W-:-:S07]  /*2fd0*/  UIADD3 UR7, UPT, UPT, UR5, 0x8, URZ ;  /* 0x0000000805077890 */ /* 0x000fce000fffe0ff */
[----:B------:R-:W-:Y:S05]  /*2fe0*/  BRA.U !UP1, `(.L_x_56) ;  /* 0x00000001099c7547 */ /* 0x000fea000b800000 */
[----:B------:R-:W-:Y:S01]  /*2ff0*/  ELECT P0, URZ, PT ;  /* 0x0000000000ff782f */ /* 0x000fe20003800000 */
[----:B------:R-:W-:-:S12]  /*3000*/  BSSY B0, `(.L_x_56) ;  /* 0x0000025000007945 */ /* 0x000fd80003800000 */
[----:B------:R-:W-:Y:S05]  /*3010*/  @!P0 BRA `(.L_x_57) ;  /* 0x00000000008c8947 */ /* 0x000fea0003800000 */
[----:B------:R-:W-:-:S05]  /*3020*/  UMOV UR4, 0x10 ;  /* 0x0000001000047882 */ /* 0x000fca0000000000 */
[----:B------:R-:W-:Y:S04]  /*3030*/  DEPBAR.LE SB1, 0x36 ;  /* 0x00009d800000791a */ /* 0x000fe80000000000 */
[----:B------:R-:W1:Y:S02]  /*3040*/  UTCATOMSWS.2CTA.FIND_AND_SET.ALIGN UP0, UR4, UR4 ;  /* 0x00000004000475e3 */ /* 0x000e640008200800 */
[----:B-1----:R-:W-:Y:S01]  /*3050*/  MOV R11, UR4 ;  /* 0x00000004000b7c02 */ /* 0x002fe20008000f00 */
[----:B------:R-:W-:Y:S06]  /*3060*/  BRA.U UP0, `(.L_x_58) ;  /* 0x0000000100187547 */ /* 0x000fec000b800000 */
.L_x_59:
[----:B------:R-:W-:Y:S05]  /*3070*/  NANOSLEEP 0x64 ;  /* 0x000000640000795d */ /* 0x000fea0003800000 */
[----:B------:R-:W-:-:S05]  /*3080*/  UMOV UR4, 0x10 ;  /* 0x0000001000047882 */ /* 0x000fca0000000000 */
[----:B------:R-:W-:Y:S04]  /*3090*/  DEPBAR.LE SB1, 0x36 ;  /* 0x00009d800000791a */ /* 0x000fe80000000000 */
[----:B------:R-:W1:Y:S02]  /*30a0*/  UTCATOMSWS.2CTA.FIND_AND_SET.ALIGN UP0, UR4, UR4 ;  /* 0x00000004000475e3 */ /* 0x000e640008200800 */
[----:B-1----:R-:W-:Y:S01]  /*30b0*/  MOV R11, UR4 ;  /* 0x00000004000b7c02 */ /* 0x002fe20008000f00 */
[----:B------:R-:W-:Y:S05]  /*30c0*/  BRA.U !UP0, `(.L_x_59) ;  /* 0xfffffffd08e87547 */ /* 0x000fea000b83ffff */
.L_x_58:
[----:B------:R-:W1:Y:S01]  /*30d0*/  LDS R7, [UR5+0x10] ;  /* 0x00001005ff077984 */ /* 0x000e620008000800 */
[----:B------:R-:W-:Y:S01]  /*30e0*/  IMAD.U32 R5, RZ, RZ, UR6 ;  /* 0x00000006ff057e24 */ /* 0x000fe2000f8e00ff */
[----:B------:R-:W-:-:S03]  /*30f0*/  MOV R4, UR45 ;  /* 0x0000002d00047c02 */ /* 0x000fc60008000f00 */
[----:B------:R-:W-:Y:S01]  /*3100*/  VIADD R5, R5, 0x110 ;  /* 0x0000011005057836 */ /* 0x000fe20000000000 */
[----:B-1----:R-:W-:-:S04]  /*3110*/  SHF.L.U32 R7, R7, 0x1f, RZ ;  /* 0x0000001f07077819 */ /* 0x002fc800000006ff */
[----:B------:R-:W1:Y:S02]  /*3120*/  SYNCS.PHASECHK.TRANS64.TRYWAIT P0, [UR5+0x8], R7 ;  /* 0x00000807ff0075a7 */ /* 0x000e640008001105 */
[----:B-1----:R-:W-:Y:S05]  /*3130*/  @P0 BRA `(.L_x_60) ;  /* 0x0000000000080947 */ /* 0x002fea0003800000 */
[----:B------:R-:W1:Y:S02]  /*3140*/  SYNCS.PHASECHK.TRANS64.TRYWAIT P0, [UR5+0x8], R7 ;  /* 0x00000807ff0075a7 */ /* 0x000e640008001105 */
[----:B-1----:R-:W-:Y:S05]  /*3150*/  @!P0 BRA `(.L_x_61) ;  /* 0x0000005c00f88947 */ /* 0x002fea0003800000 */
.L_x_60:
[----:B-1----:R-:W-:Y:S01]  /*3160*/  HFMA2 R0, -RZ, RZ, 0, 5.9604644775390625e-08 ;  /* 0x00000001ff007431 */ /* 0x002fe200000001ff */
[----:B------:R-:W-:Y:S01]  /*3170*/  UPRMT UR4, UR45, 0x654, UR7 ;  /* 0x000006542d047896 */ /* 0x000fe20008000007 */
[----:B------:R-:W-:Y:S01]  /*3180*/  IMAD.MOV.U32 R8, RZ, RZ, 0xffff ;  /* 0x0000ffffff087424 */ /* 0x000fe200078e00ff */
[----:B------:R-:W-:Y:S01]  /*3190*/  PRMT R4, R4, 0x654, R5 ;  /* 0x0000065404047816 */ /* 0x000fe20000000005 */
[----:B------:R-:W-:Y:S02]  /*31a0*/  IMAD.MOV.U32 R6, RZ, RZ, 0x4 ;  /* 0x00000004ff067424 */ /* 0x000fe400078e00ff */
[----:B------:R-:W-:Y:S01]  /*31b0*/  IMAD.SHL.U32 R9, R11, 0x20, RZ ;  /* 0x000000200b097824 */ /* 0x000fe200078e00ff */
[----:B------:R-:W-:Y:S02]  /*31c0*/  MOV R5, UR4 ;  /* 0x0000000400057c02 */ /* 0x000fe40008000f00 */
[-C--:B------:R-:W-:Y:S01]  /*31d0*/  SHF.L.U32 R8, R8, R11.reuse, RZ ;  /* 0x0000000b08087219 */ /* 0x080fe200000006ff */
[----:B------:R1:W-:Y:S01]  /*31e0*/  SYNCS.ARRIVE.TRANS64.RED RZ, [UR4], R6 ;  /* 0x00000006ffff79a7 */ /* 0x0003e20008000404 */
[----:B------:R-:W-:Y:S01]  /*31f0*/  SHF.L.U32 R7, R0, R11, RZ ;  /* 0x0000000b00077219 */ /* 0x000fe200000006ff */
[----:B------:R1:W-:Y:S04]  /*3200*/  STS [UR6+0x110], R9 ;  /* 0x00011009ff007988 */ /* 0x0003e80008000806 */
[----:B------:R1:W-:Y:S04]  /*3210*/  STAS [R4.64], R11 ;  /* 0x0000000b04007dbd */ /* 0x0003e8000c0008ff */
[----:B------:R1:W-:Y:S04]  /*3220*/  ATOMS.OR RZ, [UR5+0x14], R8 ;  /* 0x00001408ffff798c */ /* 0x0003e8000b000005 */
[----:B------:R1:W-:Y:S04]  /*3230*/  ATOMS.OR RZ, [UR5+0x18], R7 ;  /* 0x00001807ffff798c */ /* 0x0003e8000b000005 */
[----:B------:R1:W-:Y:S02]  /*3240*/  ATOMS.XOR RZ, [UR5+0x10], R0 ;  /* 0x00001000ffff798c */ /* 0x0003e4000b800005 */
.L_x_57:
[----:B------:R-:W-:Y:S05]  /*3250*/  BSYNC B0 ;  /* 0x0000000000007941 */ /* 0x000fea0003800000 */
.L_x_56:
[----:B------:R-:W-:Y:S05]  /*3260*/  BRA.U UP1, `(.L_x_62) ;  /* 0x00000001016c7547 */ /* 0x000fea000b800000 */
[----:B------:R-:W-:-:S03]  /*3270*/  UMOV UR4, 0xffffffff ;  /* 0xffffffff00047882 */ /* 0x000fc60000000000 */
[----:B------:R-:W-:Y:S05]  /*3280*/  BRA.DIV UR4, `(.L_x_63) ;  /* 0x0000005e04c47947 */ /* 0x000fea000b800000 */
[----:B------:R-:W-:-:S13]  /*3290*/  ELECT P0, URZ, PT ;  /* 0x0000000000ff782f */ /* 0x000fda0003800000 */
.L_x_138:
[----:B------:R-:W-:Y:S05]  /*32a0*/  @!P0 BRA `(.L_x_62) ;  /* 0x00000000005c8947 */ /* 0x000fea0003800000 */
[----:B-1----:R-:W1:Y:S02]  /*32b0*/  LDS R5, [UR5+0x10] ;  /* 0x00001005ff057984 */ /* 0x002e640008000800 */
[----:B-1----:R-:W-:-:S04]  /*32c0*/  SHF.L.U32 R5, R5, 0x1f, RZ ;  /* 0x0000001f05057819 */ /* 0x002fc800000006ff */
[----:B------:R-:W1:Y:S02]  /*32d0*/  SYNCS.PHASECHK.TRANS64.TRYWAIT P0, [UR5+0x8], R5 ;  /* 0x00000805ff0075a7 */ /* 0x000e640008001105 */
[----:B-1----:R-:W-:Y:S05]  /*32e0*/  @P0 BRA `(.L_x_64) ;  /* 0x0000000000080947 */ /* 0x002fea0003800000 */
[----:B------:R-:W1:Y:S02]  /*32f0*/  SYNCS.PHASECHK.TRANS64.TRYWAIT P0, [UR5+0x8], R5 ;  /* 0x00000805ff0075a7 */ /* 0x000e640008001105 */
[----:B-1----:R-:W-:Y:S05]  /*3300*/  @!P0 BRA `(.L_x_65) ;  /* 0x0000005c00c88947 */ /* 0x002fea0003800000 */
.L_x_64:
[----:B------:R-:W2:Y:S01]  /*3310*/  LDS R7, [UR6+0x110] ;  /* 0x00011006ff077984 */ /* 0x000ea20008000800 */
[----:B-1----:R-:W-:Y:S02]  /*3320*/  HFMA2 R0, -RZ, RZ, 0, 5.9604644775390625e-08 ;  /* 0x00000001ff007431 */ /* 0x002fe400000001ff */
[----:B------:R-:W-:Y:S01]  /*3330*/  IMAD.MOV.U32 R4, RZ, RZ, 0xffff ;  /* 0x0000ffffff047424 */ /* 0x000fe200078e00ff */
[----:B------:R-:W-:Y:S01]  /*3340*/  UPRMT UR4, UR45, 0x654, UR7 ;  /* 0x000006542d047896 */ /* 0x000fe20008000007 */
[----:B--2---:R-:W-:-:S03]  /*3350*/  IMAD.SHL.U32 R5, R7, 0x20, RZ ;  /* 0x0000002007057824 */ /* 0x004fc600078e00ff */
[-C--:B------:R-:W-:Y:S02]  /*3360*/  SHF.L.U32 R4, R4, R7.reuse, RZ ;  /* 0x0000000704047219 */ /* 0x080fe400000006ff */
[----:B------:R-:W-:Y:S01]  /*3370*/  SHF.L.U32 R7, R0, R7, RZ ;  /* 0x0000000700077219 */ /* 0x000fe200000006ff */
[----:B------:R2:W-:Y:S04]  /*3380*/  STS [UR6+0x110], R5 ;  /* 0x00011005ff007988 */ /* 0x0005e80008000806 */
[----:B------:R2:W-:Y:S04]  /*3390*/  ATOMS.OR RZ, [UR5+0x14], R4 ;  /* 0x00001404ffff798c */ /* 0x0005e8000b000005 */
[----:B------:R2:W-:Y:S01]  /*33a0*/  ATOMS.OR RZ, [UR5+0x18], R7 ;  /* 0x00001807ffff798c */ /* 0x0005e2000b000005 */
[----:B------:R-:W-:Y:S03]  /*33b0*/  SYNCS.ARRIVE.TRANS64.RED.A1T0 RZ, [UR4], RZ ;  /* 0x000000ffffff79a7 */ /* 0x000fe60008100404 */
[----:B------:R2:W-:Y:S01]  /*33c0*/  ATOMS.XOR RZ, [UR5+0x10], R0 ;  /* 0x00001000ffff798c */ /* 0x0005e2000b800005 */
[----:B------:R-:W-:Y:S05]  /*33d0*/  BRA `(.L_x_62) ;  /* 0x0000000000107947 */ /* 0x000fea0003800000 */
.L_x_55:
[----:B------:R-:W-:Y:S02]  /*33e0*/  MOV R0, 0xffffffff ;  /* 0xffffffff00007802 */ /* 0x000fe40000000f00 */
[----:B------:R-:W-:-:S03]  /*33f0*/  MOV R4, 0x3420 ;  /* 0x0000342000047802 */ /* 0x000fc60000000f00 */
[----:B------:R1:W-:Y:S04]  /*3400*/  STS [UR6+0x110], R0 ;  /* 0x00011000ff007988 */ /* 0x0003e80008000806 */
[----:B-1---5:R-:W-:Y:S05]  /*3410*/  CALL.REL.NOINC `($__internal_1_$__cuda_sm10x_tcgen05_guardrail_trap_phase_invalid_during_alloc) ;  /* 0x0000006400107944 */ /* 0x022fea0003c00000 */
.L_x_62:
[----:B------:R-:W-:Y:S05]  /*3420*/  WARPSYNC.ALL ;  /* 0x0000000000007948 */ /* 0x000fea0003800000 */
[----:B------:R-:W3:Y:S01]  /*3430*/  S2UR UR4, SR_CgaCtaId ;  /* 0x00000000000479c3 */ /* 0x000ee20000008800 */
[----:B------:R-:W-:Y:S01]  /*3440*/  UMOV UR26, 0x400 ;  /* 0x00000400001a7882 */ /* 0x000fe20000000000 */
[----:B------:R-:W-:-:S06]  /*3450*/  NOP ;  /* 0x0000000000007918 */ /* 0x000fcc0000000000 */
[----:B------:R-:W-:Y:S06]  /*3460*/  BAR.ARV 0x6, 0xa0 ;  /* 0x0182800000007b1d */ /* 0x000fec0000002000 */
[----:B------:R-:W4:Y:S01]  /*3470*/  LDCU UR6, c[0x0][0x38c] ;  /* 0x00007180ff0677ac */ /* 0x000f220008000800 */
[----:B------:R-:W-:Y:S01]  /*3480*/  LOP3.LUT R3, R3, 0xffff, RZ, 0xc0, !PT ;  /* 0x0000ffff03037812 */ /* 0x000fe200078ec0ff */
[----:B-1----:R-:W-:Y:S01]  /*3490*/  IMAD.MOV.U32 R9, RZ, RZ, 0x1 ;  /* 0x00000001ff097424 */ /* 0x002fe200078e00ff */
[----:B------:R-:W-:Y:S01]  /*34a0*/  LOP3.LUT R2, R2, 0xffff, RZ, 0xc0, !PT ;  /* 0x0000ffff02027812 */ /* 0x000fe200078ec0ff */
[----:B------:R-:W-:Y:S01]  /*34b0*/  IMAD.MOV.U32 R8, RZ, RZ, RZ ;  /* 0x000000ffff087224 */ /* 0x000fe200078e00ff */
[----:B------:R-:W-:Y:S01]  /*34c0*/  R2UR UR28, R3 ;  /* 0x00000000031c72ca */ /* 0x000fe200000e0000 */
[----:B------:R-:W-:Y:S01]  /*34d0*/  UMOV UR32, URZ ;  /* 0x000000ff00207c82 */ /* 0x000fe20008000000 */
[----:B------:R-:W-:-:S02]  /*34e0*/  R2UR UR42, R2 ;  /* 0x00000000022a72ca */ /* 0x000fc400000e0000 */
[----:B------:R-:W-:Y:S01]  /*34f0*/  CS2R R2, SRZ ;  /* 0x0000000000027805 */ /* 0x000fe2000001ff00 */
[----:B------:R-:W-:Y:S01]  /*3500*/  UMOV UR23, URZ ;  /* 0x000000ff00177c82 */ /* 0x000fe20008000000 */
[----:B---3--:R-:W-:Y:S01]  /*3510*/  ULEA UR26, UR4, UR26, 0x18 ;  /* 0x0000001a041a7291 */ /* 0x008fe2000f8ec0ff */
[----:B------:R-:W-:Y:S01]  /*3520*/  UMOV UR22, URZ ;  /* 0x000000ff00167c82 */ /* 0x000fe20008000000 */
[----:B------:R-:W-:Y:S02]  /*3530*/  UISETP.NE.AND UP3, UPT, UR46, URZ, UPT ;  /* 0x000000ff2e00728c */ /* 0x000fe4000bf65270 */
[----:B------:R-:W-:Y:S02]  /*3540*/  UIADD3 UR5, UPT, UPT, UR26, 0x8400, URZ ;  /* 0x000084001a057890 */ /* 0x000fe4000fffe0ff */
[----:B------:R-:W-:-:S03]  /*3550*/  UIADD3 UR4, UPT, UPT, UR26, 0x14400, URZ ;  /* 0x000144001a047890 */ /* 0x000fc6000fffe0ff */
[----:B--2---:R-:W1:Y:S01]  /*3560*/  LDS R0, [UR26+0x110] ;  /* 0x0001101aff007984 */ /* 0x004e620008000800 */
[----:B----4-:R-:W-:Y:S02]  /*3570*/  UIADD3 UR6, UPT, UPT, UR6, 0x7f, URZ ;  /* 0x0000007f06067890 */ /* 0x010fe4000fffe0ff */
[----:B------:R-:W-:Y:S02]  /*3580*/  USHF.R.U32.HI UR5, URZ, 0x4, UR5 ;  /* 0x00000004ff057899 */ /* 0x000fe40008011605 */
[----:B------:R-:W-:Y:S02]  /*3590*/  USHF.R.S32.HI UR33, URZ, 0x1f, UR6 ;  /* 0x0000001fff217899 */ /* 0x000fe40008011406 */
[----:B------:R-:W-:Y:S02]  /*35a0*/  USHF.R.U32.HI UR4, URZ, 0x4, UR4 ;  /* 0x00000004ff047899 */ /* 0x000fe40008011604 */
[----:B------:R-:W-:Y:S02]  /*35b0*/  ULEA.HI UR33, UR33, UR6, URZ, 0x7 ;  /* 0x0000000621217291 */ /* 0x000fe4000f8f38ff */
[----:B------:R-:W-:-:S02]  /*35c0*/  ULOP3.LUT UR5, UR5, 0x3fff, URZ, 0xc0, !UPT ;  /* 0x00003fff05057892 */ /* 0x000fc4000f8ec0ff */
[----:B------:R-:W-:Y:S02]  /*35d0*/  USHF.R.S32.HI UR33, URZ, 0x7, UR33 ;  /* 0x00000007ff217899 */ /* 0x000fe40008011421 */
[----:B------:R-:W-:Y:S02]  /*35e0*/  ULOP3.LUT UR30, UR4, 0x3fff, URZ, 0xc0, !UPT ;  /* 0x00003fff041e7892 */ /* 0x000fe4000f8ec0ff */
[----:B------:R-:W-:Y:S01]  /*35f0*/  UISETP.LT.AND UP0, UPT, UR33, 0x1, UPT ;  /* 0x000000012100788c */ /* 0x000fe2000bf01270 */
[----:B------:R-:W-:Y:S01]  /*3600*/  UMOV UR40, 0x0 ;  /* 0x0000000000287882 */ /* 0x000fe20000000000 */
[----:B------:R-:W-:Y:S01]  /*3610*/  UMOV UR41, 0x10200490 ;  /* 0x1020049000297882 */ /* 0x000fe20000000000 */
[----:B------:R-:W-:Y:S02]  /*3620*/  ULOP3.LUT UR29, UR5, 0x10000, URZ, 0xfc, !UPT ;  /* 0x00010000051d7892 */ /* 0x000fe4000f8efcff */
[----:B------:R-:W-:Y:S02]  /*3630*/  ULOP3.LUT UR30, UR30, 0x10000, URZ, 0xfc, !UPT ;  /* 0x000100001e1e7892 */ /* 0x000fe4000f8efcff */
[----:B------:R-:W-:Y:S01]  /*3640*/  USEL UR43, UR33, 0x1, !UP0 ;  /* 0x00000001212b7887 */ /* 0x000fe2000c000000 */
[----:B------:R-:W-:Y:S01]  /*3650*/  UMOV UR38, 0x0 ;  /* 0x0000000000267882 */ /* 0x000fe20000000000 */
[----:B------:R-:W-:Y:S01]  /*3660*/  UMOV UR39, 0x10200490 ;  /* 0x1020049000277882 */ /* 0x000fe20000000000 */
[----:B------:R-:W-:Y:S01]  /*3670*/  UMOV UR36, 0x0 ;  /* 0x0000000000247882 */ /* 0x000fe20000000000 */
[----:B------:R-:W-:Y:S01]  /*3680*/  UMOV UR37, 0x10200490 ;  /* 0x1020049000257882 */ /* 0x000fe20000000000 */
[----:B------:R-:W-:Y:S01]  /*3690*/  UMOV UR34, 0x0 ;  /* 0x0000000000227882 */ /* 0x000fe20000000000 */
[----:B------:R-:W-:Y:S01]  /*36a0*/  UMOV UR35, 0x10200490 ;  /* 0x1020049000237882 */ /* 0x000fe20000000000 */
[----:B-1----:R-:W-:-:S15]  /*36b0*/  R2UR UR44, R0 ;  /* 0x00000000002c72ca */ /* 0x002fde00000e0000 */
.L_x_73:
[C---:B------:R-:W-:Y:S02]  /*36c0*/  LEA R0, R8.reuse, UR26, 0x3 ;  /* 0x0000001a08007c11 */ /* 0x040fe4000f8e18ff */
[----:B------:R-:W-:Y:S02]  /*36d0*/  SHF.L.U32 R5, R3, 0x1f, RZ ;  /* 0x0000001f03057819 */ /* 0x000fe400000006ff */
[----:B------:R-:W-:Y:S02]  /*36e0*/  LEA R4, R8, UR26, 0x4 ;  /* 0x0000001a08047c11 */ /* 0x000fe4000f8e20ff */
[----:B------:R-:W1:Y:S02]  /*36f0*/  SYNCS.PHASECHK.TRANS64.TRYWAIT P0, [R0+URZ+0x60], R5 ;  /* 0x00006005000075a7 */ /* 0x000e6400080011ff */
[----:B-1-3--:R-:W-:Y:S05]  /*3700*/  @!P0 BRA `(.L_x_66) ;  /* 0x0000005800e08947 */ /* 0x00afea0003800000 */
.L_x_139:
[----:B-1----:R-:W1:Y:S01]  /*3710*/  LDS.128 R4, [R4+0xf0] ;  /* 0x0000f00004047984 */ /* 0x002e620000000c00 */
[----:B------:R-:W-:Y:S02]  /*3720*/  VIADD R0, R0, 0x70 ;  /* 0x0000007000007836 */ /* 0x000fe40000000000 */
[----:B------:R-:W-:Y:S01]  /*3730*/  VIADD R8, R8, 0x1 ;  /* 0x0000000108087836 */ /* 0x000fe20000000000 */
[----:B------:R-:W-:Y:S01]  /*3740*/  @!PT LDS RZ, [RZ] ;  /* 0x00000000fffff984 */ /* 0x000fe20000000800 */
[----:B------:R-:W-:Y:S01]  /*3750*/  @!PT LDS RZ, [RZ] ;  /* 0x00000000fffff984 */ /* 0x000fe20000000800 */
[----:B------:R-:W-:Y:S01]  /*3760*/  @!PT LDS RZ, [RZ] ;  /* 0x00000000fffff984 */ /* 0x000fe20000000800 */
[----:B------:R-:W-:Y:S01]  /*3770*/  @!PT LDS RZ, [RZ] ;  /* 0x00000000fffff984 */ /* 0x000fe20000000800 */
[----:B------:R2:W-:Y:S06]  /*3780*/  MEMBAR.ALL.CTA ;  /* 0x0000000000007992 */ /* 0x0005ec0000008000 */
[----:B--2---:R-:W2:Y:S01]  /*3790*/  FENCE.VIEW.ASYNC.S ;  /* 0x00000000000073c6 */ /* 0x004ea20000000000 */
[----:B------:R-:W-:-:S04]  /*37a0*/  PRMT R0, RZ, 0x654, R0 ;  /* 0x00000654ff007816 */ /* 0x000fc80000000000 */
[----:B--2---:R2:W-:Y:S01]  /*37b0*/  SYNCS.ARRIVE.TRANS64.RED.A1T0 RZ, [R0+URZ], RZ ;  /* 0x000000ff00ff79a7 */ /* 0x0045e200081004ff */
[----:B-1----:R-:W-:Y:S01]  /*37c0*/  LOP3.LUT P1, RZ, R6, 0x1, RZ, 0xc0, !PT ;  /* 0x0000000106ff7812 */ /* 0x002fe2000782c0ff */
[----:B--2---:R-:W-:-:S12]  /*37d0*/  BRA.U UP3, `(.L_x_67) ;  /* 0x0000000503087547 */ /* 0x004fd8000b800000 */
[----:B------:R-:W1:Y:S01]  /*37e0*/  LDCU UR4, c[0x0][0x38c] ;  /* 0x00007180ff0477ac */ /* 0x000e620008000800 */
[----:B------:R-:W-:Y:S02]  /*37f0*/  PLOP3.LUT P2, PT, PT, PT, PT, 0x80, 0x8 ;  /* 0x000000000008781c */ /* 0x000fe40003f4f070 */
[----:B------:R-:W-:Y:S01]  /*3800*/  SHF.L.U32 R5, R9, 0x1f, RZ ;  /* 0x0000001f09057819 */ /* 0x000fe200000006ff */
[----:B------:R-:W-:Y:S02]  /*3810*/  ULEA UR31, UR32, UR26, 0x3 ;  /* 0x0000001a201f7291 */ /* 0x000fe4000f8e18ff */
[----:B------:R-:W-:Y:S02]  /*3820*/  ULEA UR11, UR32, UR44, 0x7 ;  /* 0x0000002c200b7291 */ /* 0x000fe4000f8e38ff */
[----:B-1----:R-:W-:-:S06]  /*3830*/  UISETP.GE.AND UP0, UPT, UR4, 0x1, UPT ;  /* 0x000000010400788c */ /* 0x002fcc000bf06270 */
[----:B------:R-:W-:-:S05]  /*3840*/  PLOP3.LUT P0, PT, PT, PT, UP0, 0x80, 0x8 ;  /* 0x000000000008781c */ /* 0x000fca0003f0f008 */
[----:B------:R-:W-:-:S08]  /*3850*/  @UP0 ULEA UR4, UR23, UR26, 0x3 ;  /* 0x0000001a17040291 */ /* 0x000fd0000f8e18ff */
[----:B------:R-:W-:-:S04]  /*3860*/  @P0 SHF.L.U32 R0, R2, 0x1f, RZ ;  /* 0x0000001f02000819 */ /* 0x000fc800000006ff */
[----:B------:R1:W2:Y:S01]  /*3870*/  @P0 SYNCS.PHASECHK.TRANS64.TRYWAIT P2, [UR4], R0 ;  /* 0x00000000ff0005a7 */ /* 0x0002a20008041104 */
[----:B------:R-:W3:Y:S02]  /*3880*/  SYNCS.PHASECHK.TRANS64.TRYWAIT P0, [UR31+0xa0], R5 ;  /* 0x0000a005ff0075a7 */ /* 0x000ee4000800111f */
[----:B-123--:R-:W-:Y:S05]  /*3890*/  @!P0 BRA `(.L_x_68) ;  /* 0x0000005800908947 */ /* 0x00efea0003800000 */
.L_x_141:
[----:B------:R-:W-:Y:S01]  /*38a0*/  UMOV UR27, UR22 ;  /* 0x00000016001b7c82 */ /* 0x000fe20008000000 */
[----:B------:R-:W-:Y:S05]  /*38b0*/  BRA.U !UP0, `(.L_x_69) ;  /* 0x0000000108c07547 */ /* 0x000fea000b800000 */
[----:B------:R-:W-:Y:S02]  /*38c0*/  UIADD3 UR27, UPT, UPT, UR43, UR22, URZ ;  /* 0x000000162b1b7290 */ /* 0x000fe4000fffe0ff */
[----:B------:R-:W-:Y:S01]  /*38d0*/  UPLOP3.LUT UP2, UPT, UPT, UPT, UPT, 0x40, 0x4 ;  /* 0x000000000004789c */ /* 0x000fe20003f4e870 */
[----:B------:R-:W-:Y:S01]  /*38e0*/  UMOV UR24, UR33 ;  /* 0x0000002100187c82 */ /* 0x000fe20008000000 */
[----:B------:R-:W-:-:S09]  /*38f0*/  UMOV UR10, UR23 ;  /* 0x00000017000a7c82 */ /* 0x000fd20008000000 */
.L_x_72:
[----:B--2---:R-:W-:Y:S01]  /*3900*/  ULEA UR5, UR10, UR26, 0x3 ;  /* 0x0000001a0a057291 */ /* 0x004fe2000f8e18ff */
[----:B---3--:R-:W-:Y:S11]  /*3910*/  @P2 BRA `(.L_x_70) ;  /* 0x00000000000c2947 */ /* 0x008ff60003800000 */
[----:B-1----:R-:W-:Y:S04]  /*3920*/  SHF.L.U32 R5, R2, 0x1f, RZ ;  /* 0x0000001f02057819 */ /* 0x002fe800000006ff */
[----:B------:R-:W1:Y:S02]  /*3930*/  SYNCS.PHASECHK.TRANS64.TRYWAIT P0, [UR5], R5 ;  /* 0x00000005ff0075a7 */ /* 0x000e640008001105 */
[----:B-1----:R-:W-:Y:S05]  /*3940*/  @!P0 BRA `(.L_x_71) ;  /* 0x00000058007c8947 */ /* 0x002fea0003800000 */
.L_x_70:
[----:B------:R-:W-:Y:S01]  /*3950*/  UISETP.NE.AND UP0, UPT, UR24, 0x1, UPT ;  /* 0x000000011800788c */ /* 0x000fe2000bf05270 */
[----:B------:R-:W-:Y:S01]  /*3960*/  PLOP3.LUT P2, PT, PT, PT, PT, 0x80, 0x8 ;  /* 0x000000000008781c */ /* 0x000fe20003f4f070 */
[----:B------:R-:W-:Y:S02]  /*3970*/  UIADD3 UR4, UPT, UPT, UR10, 0x1, URZ ;  /* 0x000000010a047890 */ /* 0x000fe4000fffe0ff */
[----:B------:R-:W-:Y:S02]  /*3980*/  UIADD3 UR25, UPT, UPT, UR5, 0x18, URZ ;  /* 0x0000001805197890 */ /* 0x000fe4000fffe0ff */
[----:B------:R-:W-:Y:S01]  /*3990*/  UISETP.NE.AND UP1, UPT, UR4, 0x3, UPT ;  /* 0x000000030400788c */ /* 0x000fe2000bf25270 */
[----:B------:R-:W-:Y:S01]  /*39a0*/  PLOP3.LUT P0, PT, PT, PT, UP0, 0x80, 0x8 ;  /* 0x000000000008781c */ /* 0x000fe20003f0f008 */
[----:B------:R-:W-:Y:S02]  /*39b0*/  UIADD3 UR22, UPT, UPT, UR22, 0x1, URZ ;  /* 0x0000000116167890 */ /* 0x000fe4000fffe0ff */
[----:B------:R-:W-:Y:S02]  /*39c0*/  USEL UR6, URZ, 0x1, UP1 ;  /* 0x00000001ff067887 */ /* 0x000fe40008800000 */
[----:B------:R-:W-:Y:S02]  /*39d0*/  USEL UR23, UR4, URZ, UP1 ;  /* 0x000000ff04177287 */ /* 0x000fe40008800000 */
[----:B------:R-:W-:Y:S02]  /*39e0*/  UIADD3 UR24, UPT, UPT, UR24, -0x1, URZ ;  /* 0xffffffff18187890 */ /* 0x000fe4000fffe0ff */
[----:B------:R-:W-:Y:S01]  /*39f0*/  @UP0 ULEA UR4, UR23, UR26, 0x3 ;  /* 0x0000001a17040291 */ /* 0x000fe2000f8e18ff */
[----:B------:R-:W-:Y:S01]  /*3a00*/  LOP3.LUT R2, R2, UR6, RZ, 0x3c, !PT ;  /* 0x0000000602027c12 */ /* 0x000fe2000f8e3cff */
[----:B------:R-:W-:Y:S02]  /*3a10*/  ULEA UR6, UR10, UR30, 0x9 ;  /* 0x0000001e0a067291 */ /* 0x000fe4000f8e48ff */
[----:B------:R-:W-:Y:S01]  /*3a20*/  UISETP.NE.AND UP0, UPT, UR22, UR27, UPT ;  /* 0x0000001b1600728c */ /* 0x000fe2000bf05270 */
[----:B-1----:R-:W-:Y:S01]  /*3a30*/  @P0 SHF.L.U32 R0, R2, 0x1f, RZ ;  /* 0x0000001f02000819 */ /* 0x002fe200000006ff */
[----:B------:R-:W-:Y:S02]  /*3a40*/  UIADD3 UR20, UPT, UPT, UR6, 0x2, URZ ;  /* 0x0000000206147890 */ /* 0x000fe4000fffe0ff */
[----:B------:R-:W-:Y:S01]  /*3a50*/  UIADD3 UR16, UPT, UPT, UR6, 0x4, URZ ;  /* 0x0000000406107890 */ /* 0x000fe2000fffe0ff */
[----:B------:R2:W3:Y:S01]  /*3a60*/  @P0 SYNCS.PHASECHK.TRANS64.TRYWAIT P2, [UR4], R0 ;  /* 0x00000000ff0005a7 */ /* 0x0004e20008041104 */
[----:B------:R-:W-:Y:S02]  /*3a70*/  ULEA UR4, UR10, UR29, 0xa ;  /* 0x0000001d0a047291 */ /* 0x000fe4000f8e50ff */
[----:B------:R-:W-:Y:S02]  /*3a80*/  UIADD3 UR12, UPT, UPT, UR6, 0x6, URZ ;  /* 0x00000006060c7890 */ /* 0x000fe4000fffe0ff */
[----:B------:R-:W-:Y:S02]  /*3a90*/  UIADD3 UR18, UPT, UPT, UR4, 0x2, URZ ;  /* 0x0000000204127890 */ /* 0x000fe4000fffe0ff */
[----:B------:R-:W-:Y:S02]  /*3aa0*/  UIADD3 UR14, UPT, UPT, UR4, 0x4, URZ ;  /* 0x00000004040e7890 */ /* 0x000fe4000fffe0ff */
[----:B------:R-:W-:Y:S01]  /*3ab0*/  UIADD3 UR8, UPT, UPT, UR4, 0x6, URZ ;  /* 0x0000000604087890 */ /* 0x000fe2000fffe0ff */
[----:B------:R-:W-:Y:S01]  /*3ac0*/  UMOV UR7, 0x40004040 ;  /* 0x4000404000077882 */ /* 0x000fe20000000000 */
[----:B------:R-:W-:Y:S01]  /*3ad0*/  UMOV UR5, 0x40004040 ;  /* 0x4000404000057882 */ /* 0x000fe20000000000 */
[----:B------:R-:W-:Y:S01]  /*3ae0*/  UMOV UR21, 0x40004040 ;  /* 0x4000404000157882 */ /* 0x000fe20000000000 */
[----:B------:R2:W-:Y:S01]  /*3af0*/  UTCQMMA.2CTA gdesc[UR4], gdesc[UR6], tmem[UR11], tmem[UR40], idesc[UR41], UP2 ;  /* 0x00ff2806040075ea */ /* 0x0005e2000920030b */
[----:B------:R-:W-:Y:S01]  /*3b00*/  UPLOP3.LUT UP2, UPT, UPT, UPT, UPT, 0x80, 0x8 ;  /* 0x000000000008789c */ /* 0x000fe20003f4f070 */
[----:B------:R-:W-:Y:S01]  /*3b10*/  UMOV UR19, 0x40004040 ;  /* 0x4000404000137882 */ /* 0x000fe20000000000 */
[----:B------:R-:W-:Y:S01]  /*3b20*/  UMOV UR17, 0x40004040 ;  /* 0x4000404000117882 */ /* 0x000fe20000000000 */
[----:B------:R2:W-:Y:S01]  /*3b30*/  UTCQMMA.2CTA gdesc[UR18], gdesc[UR20], tmem[UR11], tmem[UR38], idesc[UR39], UPT ;  /* 0x00ff2614120075ea */ /* 0x0005e2000ba0030b */
[----:B------:R-:W-:Y:S01]  /*3b40*/  UMOV UR15, 0x40004040 ;  /* 0x40004040000f7882 */ /* 0x000fe20000000000 */
[----:B------:R-:W-:Y:S01]  /*3b50*/  UMOV UR13, 0x40004040 ;  /* 0x40004040000d7882 */ /* 0x000fe20000000000 */
[----:B------:R-:W-:Y:S01]  /*3b60*/  UMOV UR9, 0x40004040 ;  /* 0x4000404000097882 */ /* 0x000fe20000000000 */
[----:B------:R2:W-:Y:S01]  /*3b70*/  UTCQMMA.2CTA gdesc[UR14], gdesc[UR16], tmem[UR11], tmem[UR36], idesc[UR37], UPT ;  /* 0x00ff24100e0075ea */ /* 0x0005e2000ba0030b */
[----:B------:R2:W-:Y:S01]  /*3b80*/  UTCQMMA.2CTA gdesc[UR8], gdesc[UR12], tmem[UR11], tmem[UR34], idesc[UR35], UPT ;  /* 0x00ff220c080075ea */ /* 0x0005e2000ba0030b */
[----:B------:R2:W-:Y:S01]  /*3b90*/  UTCBAR.2CTA.MULTICAST [UR25], URZ, UR28 ;  /* 0x000000ff190073e9 */ /* 0x0005e2000820081c */
[----:B------:R-:W-:Y:S01]  /*3ba0*/  UMOV UR10, UR23 ;  /* 0x00000017000a7c82 */ /* 0x000fe20008000000 */
[----:B------:R-:W-:Y:S05]  /*3bb0*/  BRA.U UP0, `(.L_x_72) ;  /* 0xfffffffd00507547 */ /* 0x000fea000b83ffff */
.L_x_69:
[----:B--2---:R-:W-:Y:S01]  /*3bc0*/  UIADD3 UR4, UPT, UPT, UR31, 0x80, URZ ;  /* 0x000000801f047890 */ /* 0x004fe2000fffe0ff */
[----:B------:R-:W-:-:S08]  /*3bd0*/  UMOV UR22, UR27 ;  /* 0x0000001b00167c82 */ /* 0x000fd00008000000 */
[----:B------:R2:W-:Y:S01]  /*3be0*/  UTCBAR.2CTA.MULTICAST [UR4], URZ, UR42 ;  /* 0x000000ff040073e9 */ /* 0x0005e2000820082a */
[----:B------:R-:W-:Y:S02]  /*3bf0*/  NOP ;  /* 0x0000000000007918 */ /* 0x000fe40000000000 */
.L_x_67:
[----:B--2---:R-:W-:Y:S01]  /*3c00*/  UIADD3 UR4, UPT, UPT, UR32, 0x1, URZ ;  /* 0x0000000120047890 */ /* 0x004fe2000fffe0ff */
[----:B------:R-:W-:-:S03]  /*3c10*/  ISETP.NE.AND P0, PT, R8, 0x2, PT ;  /* 0x000000020800780c */ /* 0x000fc60003f05270 */
[----:B------:R-:W-:Y:S01]  /*3c20*/  UISETP.NE.AND UP0, UPT, UR4, 0x4, UPT ;  /* 0x000000040400788c */ /* 0x000fe2000bf05270 */
[----:B-1----:R-:W-:Y:S02]  /*3c30*/  SEL R0, RZ, 0x1, P0 ;  /* 0x00000001ff007807 */ /* 0x002fe40000000000 */
[----:B------:R-:W-:Y:S01]  /*3c40*/  SEL R8, R8, RZ, P0 ;  /* 0x000000ff08087207 */ /* 0x000fe20000000000 */
[----:B------:R-:W-:Y:S01]  /*3c50*/  USEL UR5, URZ, 0x1, UP0 ;  /* 0x00000001ff057887 */ /* 0x000fe20008000000 */
[----:B------:R-:W-:Y:S01]  /*3c60*/  LOP3.LUT R3, R3, R0, RZ, 0x3c, !PT ;  /* 0x0000000003037212 */ /* 0x000fe200078e3cff */
[----:B------:R-:W-:-:S04]  /*3c70*/  USEL UR32, UR4, URZ, UP0 ;  /* 0x000000ff04207287 */ /* 0x000fc80008000000 */
[----:B------:R-:W-:Y:S01]  /*3c80*/  LOP3.LUT R9, R9, UR5, RZ, 0x3c, !PT ;  /* 0x0000000509097c12 */ /* 0x000fe2000f8e3cff */
[----:B------:R-:W-:Y:S07]  /*3c90*/  @P1 BRA `(.L_x_73) ;  /* 0xfffffff800881947 */ /* 0x000fee000383ffff */
[----:B------:R-:W1:Y:S01]  /*3ca0*/  S2UR UR8, SR_CgaCtaId ;  /* 0x00000000000879c3 */ /* 0x000e620000008800 */
[----:B------:R-:W-:Y:S01]  /*3cb0*/  ELECT P0, URZ, PT ;  /* 0x0000000000ff782f */ /* 0x000fe20003800000 */
[----:B------:R-:W-:Y:S01]  /*3cc0*/  HFMA2 R0, -RZ, RZ, 0, 5.9604644775390625e-08 ;  /* 0x00000001ff007431 */ /* 0x000fe200000001ff */
[----:B------:R-:W-:-:S05]  /*3cd0*/  UMOV UR4, 0x40 ;  /* 0x0000004000047882 */ /* 0x000fca0000000000 */
[----:B------:R-:W-:Y:S01]  /*3ce0*/  UVIRTCOUNT.DEALLOC.SMPOOL 0x80 ;  /* 0x000000800000784c */ /* 0x000fe20000000000 */
[----:B------:R-:W-:Y:S02]  /*3cf0*/  UISETP.NE.AND UP1, UPT, UR46, URZ, UPT ;  /* 0x000000ff2e00728c */ /* 0x000fe4000bf25270 */
[----:B-1----:R-:W-:-:S09]  /*3d00*/  ULEA UR8, UR8, UR4, 0x18 ;  /* 0x0000000408087291 */ /* 0x002fd2000f8ec0ff */
[----:B------:R1:W-:Y:S01]  /*3d10*/  @P0 STS.U8 [UR8+0x1c], R0 ;  /* 0x00001c00ff000988 */ /* 0x0003e20008000008 */
[----:B------:R-:W-:Y:S05]  /*3d20*/  BRA.U UP1, `(.L_x_74) ;  /* 0x0000000101a07547 */ /* 0x000fea000b800000 */
[----:B------:R-:W-:Y:S01]  /*3d30*/  UIADD3 UR7, UPT, UPT, UR26, 0xa0, URZ ;  /* 0x000000a01a077890 */ /* 0x000fe2000fffe0ff */
[----:B------:R-:W-:-:S03]  /*3d40*/  SHF.L.U32 R3, R9, 0x1f, RZ ;  /* 0x0000001f09037819 */ /* 0x000fc600000006ff */
[----:B------:R-:W-:-:S09]  /*3d50*/  ULEA UR4, UR32, UR7, 0x3 ;  /* 0x0000000720047291 */ /* 0x000fd2000f8e18ff */
[----:B------:R-:W2:Y:S02]  /*3d60*/  SYNCS.PHASECHK.TRANS64.TRYWAIT P0, [UR4], R3 ;  /* 0x00000003ff0075a7 */ /* 0x000ea40008001104 */
[----:B--2---:R-:W-:Y:S05]  /*3d70*/  @!P0 BRA `(.L_x_75) ;  /* 0x0000005400888947 */ /* 0x004fea0003800000 */
.L_x_144:
        /* <DEDUP_REMOVED lines=9> */
.L_x_146:
        /* <DEDUP_REMOVED lines=9> */
.L_x_148:
[----:B------:R-:W-:-:S04]  /*3ea0*/  UIADD3 UR4, UPT, UPT, UR4, 0x1, URZ ;  /* 0x0000000104047890 */ /* 0x000fc8000fffe0ff */
[----:B------:R-:W-:-:S04]  /*3eb0*/  UISETP.NE.AND UP0, UPT, UR4, 0x4, UPT ;  /* 0x000000040400788c */ /* 0x000fc8000bf05270 */
[----:B------:R-:W-:Y:S02]  /*3ec0*/  USEL UR5, URZ, 0x1, UP0 ;  /* 0x00000001ff057887 */ /* 0x000fe40008000000 */
[----:B------:R-:W-:-:S04]  /*3ed0*/  USEL UR4, UR4, URZ, UP0 ;  /* 0x000000ff04047287 */ /* 0x000fc80008000000 */
[----:B------:R-:W-:Y:S01]  /*3ee0*/  ULEA UR4, UR4, UR7, 0x3 ;  /* 0x0000000704047291 */ /* 0x000fe2000f8e18ff */
[----:B-1----:R-:W-:-:S04]  /*3ef0*/  LOP3.LUT R3, R2, UR5, RZ, 0x3c, !PT ;  /* 0x0000000502037c12 */ /* 0x002fc8000f8e3cff */
[----:B------:R-:W-:Y:S01]  /*3f00*/  SHF.L.U32 R3, R3, 0x1f, RZ ;  /* 0x0000001f03037819 */ /* 0x000fe200000006ff */
[----:B------:R-:W-:-:S04]  /*3f10*/  IMAD.U32 R0, RZ, RZ, UR4 ;  /* 0x00000004ff007e24 */ /* 0x000fc8000f8e00ff */
[----:B------:R1:W2:Y:S03]  /*3f20*/  SYNCS.PHASECHK.TRANS64.TRYWAIT P0, [R0+URZ], R3 ;  /* 0x00000003000075a7 */ /* 0x0002a600080011ff */
[----:B--2---:R-:W-:Y:S05]  /*3f30*/  @!P0 NANOSLEEP.SYNCS 0x989680 ;  /* 0x009896800000895d */ /* 0x004fea0003900000 */
[----:B------:R-:W2:Y:S02]  /*3f40*/  @!P0 SYNCS.PHASECHK.TRANS64 P0, [R0+URZ], R3 ;  /* 0x00000003000085a7 */ /* 0x000ea400080010ff */
[----:B--2---:R-:W-:Y:S05]  /*3f50*/  @P0 BRA `(.L_x_78) ;  /* 0x0000000000200947 */ /* 0x004fea0003800000 */
.L_x_79:
[----:B--2---:R2:W4:Y:S02]  /*3f60*/  SYNCS.PHASECHK.TRANS64.TRYWAIT P0, [R0+URZ], R3 ;  /* 0x00000003000075a7 */ /* 0x00452400080011ff */
[----:B----4-:R-:W-:Y:S05]  /*3f70*/  @!P0 NANOSLEEP.SYNCS 0x989680 ;  /* 0x009896800000895d */ /* 0x010fea0003900000 */
[----:B------:R-:W4:Y:S02]  /*3f80*/  @!P0 SYNCS.PHASECHK.TRANS64 P0, [R0+URZ], R3 ;  /* 0x00000003000085a7 */ /* 0x000f2400080010ff */
[----:B----4-:R-:W-:Y:S05]  /*3f90*/  @!P0 BRA `(.L_x_79) ;  /* 0xfffffffc00f08947 */ /* 0x010fea000383ffff */
[----:B------:R-:W-:Y:S05]  /*3fa0*/  BRA `(.L_x_78) ;  /* 0x00000000000c7947 */ /* 0x000fea0003800000 */
.L_x_74:
[----:B------:R-:W-:-:S04]  /*3fb0*/  UIADD3 UR4, UPT, UPT, UR26, 0xe0, URZ ;  /* 0x000000e01a047890 */ /* 0x000fc8000fffe0ff */
[----:B------:R-:W-:-:S09]  /*3fc0*/  UPRMT UR4, UR45, 0x654, UR4 ;  /* 0x000006542d047896 */ /* 0x000fd20008000004 */
[----:B------:R-:W-:Y:S03]  /*3fd0*/  SYNCS.ARRIVE.TRANS64.RED.A1T0 RZ, [UR4], RZ ;  /* 0x000000ffffff79a7 */ /* 0x000fe60008100404 */
.L_x_78:
[----:B-12---:R-:W-:Y:S01]  /*3fe0*/  SHF.L.U32 R3, RZ, 0x1f, RZ ;  /* 0x0000001fff037819 */ /* 0x006fe200000006ff */
[----:B------:R-:W-:Y:S01]  /*3ff0*/  UIADD3 UR4, UPT, UPT, UR26, 0xe0, URZ ;  /* 0x000000e01a047890 */ /* 0x000fe2000fffe0ff */
[----:B------:R-:W-:Y:S02]  /*4000*/  PLOP3.LUT P0, PT, PT, PT, UP1, 0x80, 0x8 ;  /* 0x000000000008781c */ /* 0x000fe40003f0f018 */
[----:B------:R-:W1:Y:S02]  /*4010*/  SYNCS.PHASECHK.TRANS64.TRYWAIT P1, [UR26+0xe0], R3 ;  /* 0x0000e003ff0075a7 */ /* 0x000e64000802111a */
[----:B-1----:R-:W-:Y:S09]  /*4020*/  @!P1 BRA `(.L_x_80) ;  /* 0x0000005400249947 */ /* 0x002ff20003800000 */
.L_x_150:
[----:B------:R-:W-:Y:S01]  /*4030*/  @!UP1 UPRMT UR4, UR45, 0x654, UR4 ;  /* 0x000006542d049896 */ /* 0x000fe20008000004 */
[----:B------:R-:W-:Y:S01]  /*4040*/  UMOV UR5, 0xffff ;  /* 0x0000ffff00057882 */ /* 0x000fe20000000000 */
[----:B------:R-:W-:-:S07]  /*4050*/  UMOV UR6, 0x1 ;  /* 0x0000000100067882 */ /* 0x000fce0000000000 */
[----:B------:R-:W-:Y:S01]  /*4060*/  @!P0 SYNCS.ARRIVE.TRANS64.RED.A1T0 RZ, [UR4], RZ ;  /* 0x000000ffffff89a7 */ /* 0x000fe20008100404 */
[----:B------:R-:W-:Y:S01]  /*4070*/  NOP ;  /* 0x0000000000007918 */ /* 0x000fe20000000000 */
[----:B-1----:R-:W1:Y:S01]  /*4080*/  LDS R0, [UR8+0x14] ;  /* 0x00001408ff007984 */ /* 0x002e620008000800 */
[----:B------:R-:W-:-:S04]  /*4090*/  ULOP3.LUT UR4, UR44, 0xffff, URZ, 0xc0, !UPT ;  /* 0x0000ffff2c047892 */ /* 0x000fc8000f8ec0ff */
[----:B------:R-:W-:-:S04]  /*40a0*/  USHF.R.U32.HI UR4, URZ, 0x5, UR4 ;  /* 0x00000005ff047899 */ /* 0x000fc80008011604 */
[----:B------:R-:W-:Y:S02]  /*40b0*/  USHF.L.U32 UR5, UR5, UR4, URZ ;  /* 0x0000000405057299 */ /* 0x000fe400080006ff */
[----:B------:R-:W-:-:S04]  /*40c0*/  USHF.L.U32 UR4, UR6, UR4, URZ ;  /* 0x0000000406047299 */ /* 0x000fc800080006ff */
[----:B-1----:R-:W-:-:S04]  /*40d0*/  LOP3.LUT R0, R0, UR5, RZ, 0xc0, !PT ;  /* 0x0000000500007c12 */ /* 0x002fc8000f8ec0ff */
[----:B------:R-:W-:-:S13]  /*40e0*/  ISETP.NE.AND P0, PT, R0, UR5, PT ;  /* 0x0000000500007c0c */ /* 0x000fda000bf05270 */
[----:B------:R-:W-:Y:S05]  /*40f0*/  @P0 BRA `(.L_x_81) ;  /* 0x0000000000580947 */ /* 0x000fea0003800000 */
[----:B------:R-:W1:Y:S02]  /*4100*/  LDS R0, [UR8+0x18] ;  /* 0x00001808ff007984 */ /* 0x000e640008000800 */
[----:B-1----:R-:W-:-:S04]  /*4110*/  LOP3.LUT R0, R0, UR4, RZ, 0xc0, !PT ;  /* 0x0000000400007c12 */ /* 0x002fc8000f8ec0ff */
[----:B------:R-:W-:-:S13]  /*4120*/  ISETP.NE.AND P0, PT, R0, UR4, PT ;  /* 0x0000000400007c0c */ /* 0x000fda000bf05270 */
[----:B------:R-:W-:Y:S05]  /*4130*/  @P0 BRA `(.L_x_82) ;  /* 0x00000000003c0947 */ /* 0x000fea0003800000 */
[----:B------:R-:W1:Y:S01]  /*4140*/  S2R R2, SR_LANEID ;  /* 0x0000000000027919 */ /* 0x000e620000000000 */
[----:B------:R-:W-:Y:S01]  /*4150*/  ULOP3.LUT UR5, URZ, UR5, URZ, 0x33, !UPT ;  /* 0x00000005ff057292 */ /* 0x000fe2000f8e33ff */
[----:B------:R-:W-:Y:S01]  /*4160*/  LOP3.LUT R4, RZ, UR4, RZ, 0x33, !PT ;  /* 0x00000004ff047c12 */ /* 0x000fe2000f8e33ff */
[----:B------:R-:W-:Y:S02]  /*4170*/  VOTEU.ANY UR4, UPT, PT ;  /* 0x0000000000047886 */ /* 0x000fe400038e0100 */
[----:B------:R-:W-:Y:S01]  /*4180*/  UFLO.U32 UR4, UR4 ;  /* 0x00000004000472bd */ /* 0x000fe200080e0000 */
[----:B------:R-:W2:Y:S01]  /*4190*/  REDUX UR6, R4 ;  /* 0x00000000040673c4 */ /* 0x000ea20000000000 */
[----:B------:R-:W-:-:S06]  /*41a0*/  IMAD.U32 R0, RZ, RZ, UR5 ;  /* 0x00000005ff007e24 */ /* 0x000fcc000f8e00ff */
[----:B------:R4:W-:Y:S01]  /*41b0*/  UTCATOMSWS.AND URZ, UR5 ;  /* 0x0000000500ff79e3 */ /* 0x0009e20008000000 */
[----:B------:R-:W3:Y:S01]  /*41c0*/  REDUX UR7, R0 ;  /* 0x00000000000773c4 */ /* 0x000ee20000000000 */
[----:B-1----:R-:W-:Y:S01]  /*41d0*/  ISETP.EQ.U32.AND P0, PT, R2, UR4, PT ;  /* 0x0000000402007c0c */ /* 0x002fe2000bf02070 */
[----:B--2---:R-:W-:Y:S01]  /*41e0*/  IMAD.U32 R2, RZ, RZ, UR6 ;  /* 0x00000006ff027e24 */ /* 0x004fe2000f8e00ff */
[----:B---3--:R-:W-:-:S11]  /*41f0*/  MOV R3, UR7 ;  /* 0x0000000700037c02 */ /* 0x008fd60008000f00 */
[----:B------:R4:W-:Y:S04]  /*4200*/  @P0 ATOMS.AND RZ, [UR8+0x14], R3 ;  /* 0x00001403ffff098c */ /* 0x0009e8000a800008 */
[----:B------:R4:W-:Y:S01]  /*4210*/  @P0 ATOMS.AND RZ, [UR8+0x18], R2 ;  /* 0x00001802ffff098c */ /* 0x0009e2000a800008 */
[----:B------:R-:W-:Y:S05]  /*4220*/  BRA `(.L_x_83) ;  /* 0x0000000000147947 */ /* 0x000fea0003800000 */
.L_x_82:
[----:B------:R-:W-:Y:S02]  /*4230*/  MOV R2, 0x4250 ;  /* 0x0000425000027802 */ /* 0x000fe40000000f00 */
[----:B---3-5:R-:W-:Y:S05]  /*4240*/  CALL.REL.NOINC `($__internal_0_$__cuda_sm10x_tcgen05_guardrail_trap_col_being_dealloced_not_returned_by_alloc) ;  /* 0x0000005400787944 */ /* 0x028fea0003c00000 */
[----:B------:R-:W-:Y:S05]  /*4250*/  BRA `(.L_x_83) ;  /* 0x0000000000087947 */ /* 0x000fea0003800000 */
.L_x_81:
[----:B------:R-:W-:Y:S02]  /*4260*/  MOV R2, 0x4280 ;  /* 0x0000428000027802 */ /* 0x000fe40000000f00 */
[----:B---3-5:R-:W-:Y:S05]  /*4270*/  CALL.REL.NOINC `($__internal_2_$__cuda_sm10x_tcgen05_guardrail_trap_unallocated_columns_being_dealloced) ;  /* 0x0000005400847944 */ /* 0x028fea0003c00000 */
.L_x_83:
[----:B------:R-:W-:Y:S01]  /*4280*/  NOP ;  /* 0x0000000000007918 */ /* 0x000fe20000000000 */
[----:B----4-:R-:W-:Y:S05]  /*4290*/  EXIT ;  /* 0x000000000000794d */ /* 0x010fea0003800000 */
.L_x_54:
[----:B------:R-:W-:-:S09]  /*42a0*/  UISETP.NE.OR UP0, UPT, UR13, 0x3, !UP3 ;  /* 0x000000030d00788c */ /* 0x000fd2000df05670 */
[----:B------:R-:W-:Y:S05]  /*42b0*/  BRA.U UP0, `(.L_x_84) ;  /* 0x0000000d007c7547 */ /* 0x000fea000b800000 */
[----:B------:R-:W1:Y:S01]  /*42c0*/  LDCU UR32, c[0x0][0x370] ;  /* 0x00006e00ff2077ac */ /* 0x000e620008000800 */
[----:B------:R-:W2:Y:S01]  /*42d0*/  LDC.64 R16, c[0x0][0x348] ;  /* 0x0000d200ff107b82 */ /* 0x000ea20000000a00 */
[----:B------:R-:W-:Y:S02]  /*42e0*/  HFMA2 R13, -RZ, RZ, 0, 0 ;  /* 0x00000000ff0d7431 */ /* 0x000fe400000001ff */
[----:B------:R-:W-:Y:S01]  /*42f0*/  IMAD.MOV.U32 R15, RZ, RZ, 0x1 ;  /* 0x00000001ff0f7424 */ /* 0x000fe200078e00ff */
[----:B------:R-:W1:Y:S01]  /*4300*/  LDCU.128 UR28, c[0x0][0xb10] ;  /* 0x00016200ff1c77ac */ /* 0x000e620008000c00 */
[----:B------:R-:W-:Y:S01]  /*4310*/  IMAD.MOV.U32 R14, RZ, RZ, RZ ;  /* 0x000000ffff0e7224 */ /* 0x000fe200078e00ff */
[----:B------:R-:W-:Y:S01]  /*4320*/  MOV R7, 0x2000 ;  /* 0x0000200000077802 */ /* 0x000fe20000000f00 */
[----:B------:R-:W3:Y:S01]  /*4330*/  LDCU UR27, c[0x0][0x374] ;  /* 0x00006e80ff1b77ac */ /* 0x000ee20008000800 */
[----:B------:R-:W4:Y:S01]  /*4340*/  LDC.64 R2, c[0x0][0x888] ;  /* 0x00022200ff027b82 */ /* 0x000f220000000a00 */
[----:B------:R-:W3:Y:S01]  /*4350*/  LDCU UR15, c[0x0][0xb0c] ;  /* 0x00016180ff0f77ac */ /* 0x000ee20008000800 */
[----:B------:R-:W2:Y:S06]  /*4360*/  LDCU UR38, c[0x0][0xb20] ;  /* 0x00016400ff2677ac */ /* 0x000eac0008000800 */
[----:B------:R-:W4:Y:S01]  /*4370*/  LDC.64 R4, c[0x0][0x890] ;  /* 0x00022400ff047b82 */ /* 0x000f220000000a00 */
[----:B------:R-:W2:Y:S01]  /*4380*/  LDCU UR4, c[0x0][0xb30] ;  /* 0x00016600ff0477ac */ /* 0x000ea20008000800 */
[----:B------:R-:W-:Y:S01]  /*4390*/  UMOV UR21, 0x400 ;  /* 0x0000040000157882 */ /* 0x000fe20000000000 */
[----:B-1----:R-:W-:-:S02]  /*43a0*/  UIMAD.WIDE.U32 UR6, UR32, UR28, URZ ;  /* 0x0000001c200672a5 */ /* 0x002fc4000f8e00ff */
[----:B---3--:R-:W-:Y:S02]  /*43b0*/  UIMAD.WIDE.U32 UR8, UR27, UR31, URZ ;  /* 0x0000001f1b0872a5 */ /* 0x008fe4000f8e00ff */
[----:B------:R-:W-:Y:S02]  /*43c0*/  ULEA UR21, UR48, UR21, 0x18 ;  /* 0x0000001530157291 */ /* 0x000fe4000f8ec0ff */
[----:B------:R-:W-:Y:S02]  /*43d0*/  UPLOP3.LUT UP3, UPT, UPT, UPT, UPT, 0x40, 0x4 ;  /* 0x000000000004789c */ /* 0x000fe40003f6e870 */
[----:B------:R-:W-:Y:S02]  /*43e0*/  UIADD3 UR33, UPT, UPT, UR21, 0x38, URZ ;  /* 0x0000003815217890 */ /* 0x000fe4000fffe0ff */
[----:B------:R-:W-:Y:S01]  /*43f0*/  UIADD3 UR17, UPT, UPT, UR21, 0x30, URZ ;  /* 0x0000003015117890 */ /* 0x000fe2000fffe0ff */
[----:B------:R-:W-:Y:S01]  /*4400*/  UMOV UR6, UR7 ;  /* 0x0000000700067c82 */ /* 0x000fe20008000000 */
[----:B------:R-:W-:Y:S01]  /*4410*/  UMOV UR35, UR9 ;  /* 0x0000000900237c82 */ /* 0x000fe20008000000 */
[----:B------:R-:W-:-:S02]  /*4420*/  UISETP.GE.AND UP0, UPT, UR42, 0x1, UPT ;  /* 0x000000012a00788c */ /* 0x000fc4000bf06270 */
[----:B------:R-:W-:Y:S01]  /*4430*/  UISETP.NE.AND UP4, UPT, UR42, 0x1, UPT ;  /* 0x000000012a00788c */ /* 0x000fe2000bf85270 */
[----:B------:R-:W1:Y:S01]  /*4440*/  LDCU.64 UR22, c[0x0][0xb28] ;  /* 0x00016500ff1677ac */ /* 0x000e620008000a00 */
[----:B------:R-:W-:Y:S02]  /*4450*/  UISETP.NE.AND UP6, UPT, UR15, 0x1, UPT ;  /* 0x000000010f00788c */ /* 0x000fe4000bfc5270 */
[----:B------:R-:W-:Y:S02]  /*4460*/  UISETP.NE.AND UP5, UPT, UR30, 0x1, UPT ;  /* 0x000000011e00788c */ /* 0x000fe4000bfa5270 */
[----:B------:R-:W-:Y:S02]  /*4470*/  UPRMT UR33, UR48, 0x654, UR33 ;  /* 0x0000065430217896 */ /* 0x000fe40008000021 */
[----:B------:R-:W-:Y:S02]  /*4480*/  USHF.R.U32.HI UR37, URZ, UR29, UR6 ;  /* 0x0000001dff257299 */ /* 0x000fe40008011606 */
[----:B------:R-:W-:-:S02]  /*4490*/  UPRMT UR34, UR48, 0x654, UR17 ;  /* 0x0000065430227896 */ /* 0x000fc40008000011 */
[----:B--2---:R-:W-:Y:S02]  /*44a0*/  USHF.R.U32.HI UR35, URZ, UR38, UR35 ;  /* 0x00000026ff237299 */ /* 0x004fe40008011623 */
[----:B------:R-:W-:-:S11]  /*44b0*/  UISETP.NE.AND UP2, UPT, UR4, 0x1, UPT ;  /* 0x000000010400788c */ /* 0x000fd6000bf45270 */
.L_x_93:
[C---:B------:R-:W-:Y:S02]  /*44c0*/  LEA R12, R14.reuse, UR21, 0x3 ;  /* 0x000000150e0c7c11 */ /* 0x040fe4000f8e18ff */
[----:B------:R-:W-:Y:S02]  /*44d0*/  SHF.L.U32 R9, R13, 0x1f, RZ ;  /* 0x0000001f0d097819 */ /* 0x000fe400000006ff */
[----:B------:R-:W-:Y:S02]  /*44e0*/  LEA R10, R14, UR21, 0x4 ;  /* 0x000000150e0a7c11 */ /* 0x000fe4000f8e20ff */
[----:B--2---:R-:W2:Y:S02]  /*44f0*/  SYNCS.PHASECHK.TRANS64.TRYWAIT P0, [R12+URZ+0x60], R9 ;  /* 0x000060090c0075a7 */ /* 0x004ea400080011ff */
[----:B--2---:R-:W-:Y:S05]  /*4500*/  @!P0 BRA `(.L_x_85) ;  /* 0x0000005000048947 */ /* 0x004fea0003800000 */
.L_x_151:
[----:B--2---:R-:W2:Y:S01]  /*4510*/  LDS.128 R8, [R10+0xf0] ;  /* 0x0000f0000a087984 */ /* 0x004ea20000000c00 */
[----:B------:R-:W-:Y:S01]  /*4520*/  UISETP.GE.AND UP0, UPT, UR42, 0x1, UPT ;  /* 0x000000012a00788c */ /* 0x000fe2000bf06270 */
[----:B------:R-:W-:Y:S01]  /*4530*/  @!PT LDS RZ, [RZ] ;  /* 0x00000000fffff984 */ /* 0x000fe20000000800 */
[----:B------:R-:W-:Y:S01]  /*4540*/  @!PT LDS RZ, [RZ] ;  /* 0x00000000fffff984 */ /* 0x000fe20000000800 */
[----:B------:R-:W-:Y:S01]  /*4550*/  @!PT LDS RZ, [RZ] ;  /* 0x00000000fffff984 */ /* 0x000fe20000000800 */
[----:B------:R-:W-:Y:S01]  /*4560*/  @!PT LDS RZ, [RZ] ;  /* 0x00000000fffff984 */ /* 0x000fe20000000800 */
[----:B------:R3:W-:Y:S06]  /*4570*/  MEMBAR.ALL.CTA ;  /* 0x0000000000007992 */ /* 0x0007ec0000008000 */
[----:B---3--:R-:W3:Y:S01]  /*4580*/  FENCE.VIEW.ASYNC.S ;  /* 0x00000000000073c6 */ /* 0x008ee20000000000 */
[----:B--2---:R-:W-:Y:S11]  /*4590*/  LOP3.LUT P0, RZ, R10, 0x1, RZ, 0xc0, !PT ;  /* 0x000000010aff7812 */ /* 0x004ff6000780c0ff */
[----:B------:R-:W-:Y:S02]  /*45a0*/  @!UPT UIADD3 URZ, UPT, UPT, URZ, URZ, URZ ;  /* 0x000000fffffff290 */ /* 0x000fe4000fffe0ff */
[----:B---3--:R-:W-:Y:S01]  /*45b0*/  VOTEU.ANY UP1, P0 ;  /* 0x0000000000ff7886 */ /* 0x008fe20000020100 */
[----:B------:R-:W-:Y:S11]  /*45c0*/  PLOP3.LUT P0, PT, PT, PT, UP1, 0x80, 0x8 ;  /* 0x000000000008781c */ /* 0x000ff60003f0f018 */
[----:B------:R-:W-:Y:S02]  /*45d0*/  @!UPT UIADD3 URZ, UPT, UPT, URZ, URZ, URZ ;  /* 0x000000fffffff290 */ /* 0x000fe4000fffe0ff */
[----:B------:R-:W-:Y:S02]  /*45e0*/  @P0 SHF.R.U32.HI R0, RZ, 0x10, R9 ;  /* 0x00000010ff000819 */ /* 0x000fe40000011609 */
[----:B------:R-:W-:Y:S02]  /*45f0*/  @P0 MOV R6, R8 ;  /* 0x0000000800060202 */ /* 0x000fe40000000f00 */
[----:B------:R-:W-:Y:S01]  /*4600*/  @P0 R2UR UR4, R0 ;  /* 0x00000000000402ca */ /* 0x000fe200000e0000 */
[----:B------:R-:W-:Y:S01]  /*4610*/  VIADD R0, R12, 0x70 ;  /* 0x000000700c007836 */ /* 0x000fe20000000000 */
[----:B------:R-:W-:Y:S02]  /*4620*/  @P0 LOP3.LUT R8, R9, 0xffff, RZ, 0xc0, !PT ;  /* 0x0000ffff09080812 */ /* 0x000fe400078ec0ff */
[----:B------:R-:W-:Y:S02]  /*4630*/  @P0 R2UR UR6, R6 ;  /* 0x00000000060602ca */ /* 0x000fe400000e0000 */
[----:B------:R-:W-:Y:S02]  /*4640*/  PRMT R0, RZ, 0x654, R0 ;  /* 0x00000654ff007816 */ /* 0x000fe40000000000 */
[----:B------:R-:W-:Y:S02]  /*4650*/  @P0 R2UR UR5, R8 ;  /* 0x00000000080502ca */ /* 0x000fe400000e0000 */
[----:B------:R2:W-:Y:S03]  /*4660*/  SYNCS.ARRIVE.TRANS64.RED.A1T0 RZ, [R0+URZ], RZ ;  /* 0x000000ff00ff79a7 */ /* 0x0005e600081004ff */
[----:B------:R-:W-:Y:S04]  /*4670*/  @UP1 UMOV UR26, UR4 ;  /* 0x00000004001a1c82 */ /* 0x000fe80008000000 */
[----:B------:R-:W-:Y:S04]  /*4680*/  @UP1 UMOV UR14, UR6 ;  /* 0x00000006000e1c82 */ /* 0x000fe80008000000 */
[----:B------:R-:W-:Y:S01]  /*4690*/  @UP1 UMOV UR13, UR5 ;  /* 0x00000005000d1c82 */ /* 0x000fe20008000000 */
[----:B------:R-:W-:Y:S05]  /*46a0*/  BRA.U !UP0, `(.L_x_86) ;  /* 0x0000000108a47547 */ /* 0x000fea000b800000 */
[----:B------:R-:W-:Y:S02]  /*46b0*/  UIMAD.WIDE.U32 UR8, UR13, UR31, URZ ;  /* 0x0000001f0d0872a5 */ /* 0x000fe4000f8e00ff */
[----:B------:R-:W-:Y:S02]  /*46c0*/  UIMAD.WIDE.U32 UR10, UR14, UR28, URZ ;  /* 0x0000001c0e0a72a5 */ /* 0x000fe4000f8e00ff */
[----:B------:R-:W-:Y:S02]  /*46d0*/  USEL UR4, UR27, UR35, !UP5 ;  /* 0x000000231b047287 */ /* 0x000fe4000e800000 */
[----:B------:R-:W-:Y:S02]  /*46e0*/  USEL UR7, UR32, UR37, !UP6 ;  /* 0x0000002520077287 */ /* 0x000fe4000f000000 */
[----:B-1----:R-:W-:Y:S02]  /*46f0*/  UIMAD.WIDE.U32 UR18, UR4, UR22, URZ ;  /* 0x00000016041272a5 */ /* 0x002fe4000f8e00ff */
[----:B------:R-:W-:Y:S01]  /*4700*/  UIMAD.WIDE.U32 UR24, UR7, UR22, URZ ;  /* 0x00000016071872a5 */ /* 0x000fe2000f8e00ff */
[----:B------:R-:W-:Y:S02]  /*4710*/  UMOV UR5, UR9 ;  /* 0x0000000900057c82 */ /* 0x000fe40008000000 */
[----:B------:R-:W-:Y:S03]  /*4720*/  USHF.R.U32.HI UR6, URZ, UR38, UR5 ;  /* 0x00000026ff067299 */ /* 0x000fe60008011605 */
[----:B------:R-:W-:Y:S01]  /*4730*/  UMOV UR5, UR11 ;  /* 0x0000000b00057c82 */ /* 0x000fe20008000000 */
[----:B------:R-:W-:Y:S02]  /*4740*/  USEL UR6, UR13, UR6, !UP5 ;  /* 0x000000060d067287 */ /* 0x000fe4000e800000 */
[----:B------:R-:W-:Y:S02]  /*4750*/  USHF.R.U32.HI UR8, URZ, UR29, UR5 ;  /* 0x0000001dff087299 */ /* 0x000fe40008011605 */
[----:B------:R-:W-:Y:S01]  /*4760*/  UIMAD.WIDE.U32 UR10, UR6, UR22, URZ ;  /* 0x00000016060a72a5 */ /* 0x000fe2000f8e00ff */
[----:B------:R-:W-:Y:S02]  /*4770*/  UMOV UR5, UR19 ;  /* 0x0000001300057c82 */ /* 0x000fe40008000000 */
[----:B------:R-:W-:Y:S03]  /*4780*/  @UP4 USHF.R.U32.HI UR4, URZ, UR23, UR5 ;  /* 0x00000017ff044299 */ /* 0x000fe60008011605 */
[----:B------:R-:W-:Y:S01]  /*4790*/  UMOV UR5, UR25 ;  /* 0x0000001900057c82 */ /* 0x000fe20008000000 */
[----:B------:R-:W-:Y:S02]  /*47a0*/  UIMAD UR4, UR42, UR4, URZ ;  /* 0x000000042a0472a4 */ /* 0x000fe4000f8e02ff */
[----:B------:R-:W-:Y:S02]  /*47b0*/  @UP4 USHF.R.U32.HI UR7, URZ, UR23, UR5 ;  /* 0x00000017ff074299 */ /* 0x000fe40008011605 */
[----:B------:R-:W-:Y:S02]  /*47c0*/  USEL UR5, UR14, UR8, !UP6 ;  /* 0x000000080e057287 */ /* 0x000fe4000f000000 */
[----:B------:R-:W-:Y:S02]  /*47d0*/  UIMAD UR8, UR42, UR7, URZ ;  /* 0x000000072a0872a4 */ /* 0x000fe4000f8e02ff */
[----:B------:R-:W-:Y:S03]  /*47e0*/  UISETP.GE.AND UP0, UPT, UR6, UR4, UPT ;  /* 0x000000040600728c */ /* 0x000fe6000bf06270 */
[----:B------:R-:W-:Y:S01]  /*47f0*/  UMOV UR4, UR11 ;  /* 0x0000000b00047c82 */ /* 0x000fe20008000000 */
[----:B------:R-:W-:Y:S02]  /*4800*/  UISETP.GE.OR UP0, UPT, UR5, UR8, UP0 ;  /* 0x000000080500728c */ /* 0x000fe40008706670 */
[----:B------:R-:W-:Y:S02]  /*4810*/  USHF.R.U32.HI UR4, URZ, UR23, UR4 ;  /* 0x00000017ff047299 */ /* 0x000fe40008011604 */
[----:B------:R-:W-:Y:S02]  /*4820*/  UIMAD.WIDE.U32 UR8, UR5, UR22, URZ ;  /* 0x00000016050872a5 */ /* 0x000fe4000f8e00ff */
[----:B------:R-:W-:Y:S04]  /*4830*/  USEL UR10, UR6, UR4, !UP4 ;  /* 0x00000004060a7287 */ /* 0x000fe8000e000000 */
[----:B------:R-:W-:Y:S01]  /*4840*/  UIADD3 UR11, UPT, UPT, -UR10, URZ, URZ ;  /* 0x000000ff0a0b7290 */ /* 0x000fe2000fffe1ff */
[----:B------:R-:W-:Y:S02]  /*4850*/  @!UP0 UMOV UR4, UR9 ;  /* 0x0000000900048c82 */ /* 0x000fe40008000000 */
[----:B------:R-:W-:Y:S02]  /*4860*/  @!UP0 USHF.R.U32.HI UR4, URZ, UR23, UR4 ;  /* 0x00000017ff048299 */ /* 0x000fe40008011604 */
[----:B------:R-:W-:Y:S02]  /*4870*/  UIMAD UR8, UR42, UR11, UR6 ;  /* 0x0000000b2a0872a4 */ /* 0x000fe4000f8e0206 */
[----:B------:R-:W-:Y:S04]  /*4880*/  @!UP0 USEL UR4, UR5, UR4, !UP4 ;  /* 0x0000000405048287 */ /* 0x000fe8000e000000 */
[----:B------:R-:W-:Y:S02]  /*4890*/  @!UP0 UIMAD UR8, UR7, UR8, UR4 ;  /* 0x00000008070882a4 */ /* 0x000fe4000f8e0204 */
[----:B------:R-:W-:Y:S02]  /*48a0*/  @!UP0 UIADD3 UR9, UPT, UPT, UR10, -UR4, URZ ;  /* 0x800000040a098290 */ /* 0x000fe4000fffe0ff */
[----:B------:R-:W-:Y:S02]  /*48b0*/  UIADD3 UR4, UPT, UPT, -UR5, URZ, URZ ;  /* 0x000000ff05047290 */ /* 0x000fe4000fffe1ff */
[----:B------:R-:W-:Y:S02]  /*48c0*/  UIADD3 UR7, UPT, UPT, -UR6, URZ, URZ ;  /* 0x000000ff06077290 */ /* 0x000fe4000fffe1ff */
[----:B------:R-:W-:Y:S02]  /*48d0*/  @!UP0 UIMAD UR6, UR9, UR42, UR5 ;  /* 0x0000002a090682a4 */ /* 0x000fe4000f8e0205 */
[----:B------:R-:W-:Y:S02]  /*48e0*/  UIMAD UR14, UR15, UR4, UR14 ;  /* 0x000000040f0e72a4 */ /* 0x000fe4000f8e020e */
[----:B------:R-:W-:Y:S01]  /*48f0*/  UIMAD UR13, UR30, UR7, UR13 ;  /* 0x000000071e0d72a4 */ /* 0x000fe2000f8e020d */
[----:B------:R-:W-:Y:S02]  /*4900*/  @!UP0 UMOV UR5, UR8 ;  /* 0x0000000800058c82 */ /* 0x000fe40008000000 */
[----:B------:R-:W-:Y:S02]  /*4910*/  UIMAD UR14, UR5, UR15, UR14 ;  /* 0x0000000f050e72a4 */ /* 0x000fe4000f8e020e */
[----:B------:R-:W-:Y:S11]  /*4920*/  UIMAD UR13, UR6, UR30, UR13 ;  /* 0x0000001e060d72a4 */ /* 0x000ff6000f8e020d */
[----:B------:R-:W-:Y:S01]  /*4930*/  @!UPT UIADD3 URZ, UPT, UPT, URZ, URZ, URZ ;  /* 0x000000fffffff290 */ /* 0x000fe2000fffe0ff */
.L_x_86:
[----:B------:R-:W3:Y:S01]  /*4940*/  @!UP2 LDCU.128 UR8, c[0x0][0xb10] ;  /* 0x00016200ff08a7ac */ /* 0x000ee20008000c00 */
[C---:B----4-:R-:W-:Y:S02]  /*4950*/  ISETP.NE.U32.AND P1, PT, R4.reuse, RZ, PT ;  /* 0x000000ff0400720c */ /* 0x050fe40003f25070 */
[----:B------:R-:W-:Y:S02]  /*4960*/  ISETP.NE.U32.AND P0, PT, R4, RZ, PT ;  /* 0x000000ff0400720c */ /* 0x000fe40003f05070 */
[C---:B------:R-:W-:Y:S02]  /*4970*/  ISETP.NE.AND.EX P1, PT, R5.reuse, RZ, PT, P1 ;  /* 0x000000ff0500720c */ /* 0x040fe40003f25310 */
[----:B------:R-:W-:Y:S01]  /*4980*/  ISETP.NE.AND.EX P0, PT, R5, RZ, PT, P0 ;  /* 0x000000ff0500720c */ /* 0x000fe20003f05300 */
[----:B------:R-:W4:Y:S01]  /*4990*/  @!UP2 LDCU UR5, c[0x0][0xb0c] ;  /* 0x00016180ff05a7ac */ /* 0x000f220008000800 */
[----:B------:R-:W-:Y:S01]  /*49a0*/  SHF.L.U32 R9, R15, 0x1f, RZ ;  /* 0x0000001f0f097819 */ /* 0x000fe200000006ff */
[----:B------:R-:W-:Y:S02]  /*49b0*/  USHF.L.U32 UR19, UR16, 0x7, URZ ;  /* 0x0000000710137899 */ /* 0x000fe400080006ff */
[----:B------:R-:W-:Y:S02]  /*49c0*/  USHF.L.U32 UR18, UR20, 0x7, URZ ;  /* 0x0000000714127899 */ /* 0x000fe400080006ff */
[----:B---3--:R-:W-:Y:S07]  /*49d0*/  UIMAD.WIDE.U32 UR6, UR14, UR8, URZ ;  /* 0x000000080e0672a5 */ /* 0x008fee000f8e00ff */
[----:B------:R-:W-:Y:S01]  /*49e0*/  @!UP2 UMOV UR4, UR7 ;  /* 0x000000070004ac82 */ /* 0x000fe20008000000 */
[----:B----4-:R-:W-:Y:S02]  /*49f0*/  @!UP2 UISETP.NE.AND UP0, UPT, UR5, 0x1, UPT ;  /* 0x000000010500a88c */ /* 0x010fe4000bf05270 */
[----:B------:R-:W-:Y:S02]  /*4a00*/  @!UP2 USHF.R.U32.HI UR4, URZ, UR9, UR4 ;  /* 0x00000009ff04a299 */ /* 0x000fe40008011604 */
[----:B------:R-:W-:Y:S02]  /*4a10*/  UIMAD.WIDE.U32 UR6, UR13, UR11, URZ ;  /* 0x0000000b0d0672a5 */ /* 0x000fe4000f8e00ff */
[----:B------:R-:W-:Y:S02]  /*4a20*/  @!UP2 USEL UR8, UR14, UR4, !UP0 ;  /* 0x000000040e08a287 */ /* 0x000fe4000c000000 */
[----:B------:R-:W-:Y:S03]  /*4a30*/  @!UP2 UISETP.NE.AND UP0, UPT, UR10, 0x1, UPT ;  /* 0x000000010a00a88c */ /* 0x000fe6000bf05270 */
[----:B------:R-:W-:Y:S02]  /*4a40*/  @!UP2 UMOV UR6, UR7 ;  /* 0x000000070006ac82 */ /* 0x000fe40008000000 */
[----:B------:R-:W3:Y:S02]  /*4a50*/  @!UP2 LDCU UR4, c[0x0][0xb20] ;  /* 0x00016400ff04a7ac */ /* 0x000ee40008000800 */
[----:B---3--:R-:W-:Y:S04]  /*4a60*/  @!UP2 USHF.R.U32.HI UR6, URZ, UR4, UR6 ;  /* 0x00000004ff06a299 */ /* 0x008fe80008011606 */
[----:B------:R-:W-:Y:S04]  /*4a70*/  @!UP2 USEL UR6, UR13, UR6, !UP0 ;  /* 0x000000060d06a287 */ /* 0x000fe8000c000000 */
[----:B------:R-:W-:Y:S02]  /*4a80*/  @!UP2 UIADD3 UR4, UPT, UPT, -UR8, UR6, URZ ;  /* 0x000000060804a290 */ /* 0x000fe4000fffe1ff */
[----:B------:R-:W-:Y:S02]  /*4a90*/  @!UP2 UIADD3 UR6, UPT, UPT, UR8, -UR6, URZ ;  /* 0x800000060806a290 */ /* 0x000fe4000fffe0ff */
[----:B------:R-:W-:Y:S02]  /*4aa0*/  @!UP2 UIMAD UR14, UR4, UR5, UR14 ;  /* 0x00000005040ea2a4 */ /* 0x000fe4000f8e020e */
[----:B------:R-:W-:Y:S01]  /*4ab0*/  @!UP2 UIMAD UR13, UR6, UR10, UR13 ;  /* 0x0000000a060da2a4 */ /* 0x000fe2000f8e020d */
[----:B------:R-:W-:Y:S11]  /*4ac0*/  BRA.U UP3, `(.L_x_87) ;  /* 0x0000000103107547 */ /* 0x000ff6000b800000 */
[----:B--2---:R-:W-:Y:S04]  /*4ad0*/  MOV R0, UR43 ;  /* 0x0000002b00007c02 */ /* 0x004fe80008000f00 */
[----:B------:R-:W-:Y:S04]  /*4ae0*/  SHF.L.U32 R11, R0, 0x1f, RZ ;  /* 0x0000001f000b7819 */ /* 0x000fe800000006ff */
[----:B------:R-:W2:Y:S02]  /*4af0*/  SYNCS.PHASECHK.TRANS64.TRYWAIT P2, [UR21+0x58], R11 ;  /* 0x0000580bff0075a7 */ /* 0x000ea40008041115 */
[----:B--2---:R-:W-:Y:S05]  /*4b00*/  @!P2 BRA `(.L_x_88) ;  /* 0x000000480098a947 */ /* 0x004fea0003800000 */
.L_x_87:
[----:B------:R-:W-:Y:S05]  /*4b10*/  @!P1 BRA `(.L_x_89) ;  /* 0x0000000000309947 */ /* 0x000fea0003800000 */
[----:B------:R-:W-:Y:S01]  /*4b20*/  ISETP.NE.U32.AND P1, PT, R2, RZ, PT ;  /* 0x000000ff0200720c */ /* 0x000fe20003f25070 */
[----:B------:R-:W3:Y:S01]  /*4b30*/  LDCU.64 UR4, c[0x0][0x358] ;  /* 0x00006b00ff0477ac */ /* 0x000ee20008000a00 */
[----:B------:R-:W-:Y:S02]  /*4b40*/  IMAD.MOV.U32 R158, RZ, RZ, 0x1 ;  /* 0x00000001ff9e7424 */ /* 0x000fe400078e00ff */
[----:B------:R-:W-:Y:S11]  /*4b50*/  ISETP.NE.AND.EX P1, PT, R3, RZ, PT, P1 ;  /* 0x000000ff0300720c */ /* 0x000ff60003f25310 */
[----:B------:R-:W-:Y:S02]  /*4b60*/  @!UPT UIADD3 URZ, UPT, UPT, URZ, URZ, URZ ;  /* 0x000000fffffff290 */ /* 0x000fe4000fffe0ff */
[----:B--2---:R-:W2:Y:S01]  /*4b70*/  @P1 LDC.64 R10, c[0x0][0x888] ;  /* 0x00022200ff0a1b82 */ /* 0x004ea20000000a00 */
[----:B------:R-:W-:Y:S04]  /*4b80*/  @P1 IMAD R0, R4, UR36, RZ ;  /* 0x0000002404001c24 */ /* 0x000fe8000f8e02ff */
[----:B--2---:R-:W-:Y:S04]  /*4b90*/  @P1 IMAD.WIDE R10, R0, 0x4, R10 ;  /* 0x00000004000a1825 */ /* 0x004fe800078e020a */
[----:B------:R-:W-:Y:S01]  /*4ba0*/  HFMA2 R0, -RZ, RZ, 0, 5.9604644775390625e-08 ;  /* 0x00000001ff007431 */ /* 0x000fe200000001ff */
[----:B---3-5:R3:W5:Y:S04]  /*4bb0*/  @P1 LDG.E R73, desc[UR4][R10.64] ;  /* 0x000000040a491981 */ /* 0x028768000c1e1900 */
[----:B------:R-:W-:Y:S01]  /*4bc0*/  @!P1 PRMT R158, R0, 0x7610, R158 ;  /* 0x00007610009e9816 */ /* 0x000fe2000000009e */
[----:B---3--:R-:W4:Y:S06]  /*4bd0*/  @!P1 LDC R73, c[0x0][0x880] ;  /* 0x00022000ff499b82 */ /* 0x008f2c0000000800 */
.L_x_89:
[----:B----45:R-:W-:Y:S01]  /*4be0*/  @!P0 FSETP.EQ.AND P1, PT, R73, RZ, PT ;  /* 0x000000ff4900820b */ /* 0x030fe20003f22000 */
[----:B------:R-:W-:Y:S01]  /*4bf0*/  @!UPT UIADD3 URZ, UPT, UPT, URZ, URZ, URZ ;  /* 0x000000fffffff290 */ /* 0x000fe2000fffe0ff */
[----:B------:R-:W-:Y:S11]  /*4c00*/  @!P0 BRA `(.L_x_90) ;  /* 0x0000000000188947 */ /* 0x000ff60003800000 */
[----:B------:R-:W-:Y:S02]  /*4c10*/  LOP3.LUT P0, RZ, R158, 0xff, RZ, 0xc0, !PT ;  /* 0x000000ff9eff7812 */ /* 0x000fe4000780c0ff */
[----:B------:R-:W-:Y:S04]  /*4c20*/  ISETP.NE.U32.AND P1, PT, R2, RZ, PT ;  /* 0x000000ff0200720c */ /* 0x000fe80003f25070 */
[----:B------:R-:W-:Y:S04]  /*4c30*/  ISETP.NE.AND.EX P1, PT, R3, RZ, PT, P1 ;  /* 0x000000ff0300720c */ /* 0x000fe80003f25310 */
[----:B------:R-:W-:Y:S03]  /*4c40*/  PLOP3.LUT P1, PT, P1, PT, PT, 0x8, 0x80 ;  /* 0x000000000080781c */ /* 0x000fe60000f2e170 */
[----:B------:R-:W-:Y:S11]  /*4c50*/  @P0 FSETP.EQ.AND P1, PT, R73, RZ, PT ;  /* 0x000000ff4900020b */ /* 0x000ff60003f22000 */
[----:B------:R-:W-:Y:S02]  /*4c60*/  @!UPT UIADD3 URZ, UPT, UPT, URZ, URZ, URZ ;  /* 0x000000fffffff290 */ /* 0x000fe4000fffe0ff */
.L_x_90:
[----:B------:R-:W3:Y:S01]  /*4c70*/  SYNCS.PHASECHK.TRANS64.TRYWAIT P2, [UR21+0x40], R9 ;  /* 0x00004009ff0075a7 */ /* 0x000ee20008041115 */
[----:B------:R-:W-:Y:S04]  /*4c80*/  ELECT P0, URZ, PT ;  /* 0x0000000000ff782f */ /* 0x000fe80003800000 */
[----:B------:R-:W-:Y:S11]  /*4c90*/  PLOP3.LUT P1, PT, P1, P0, PT, 0xf2, 0x2f ;  /* 0x00000000002f781c */ /* 0x000ff60000f21e72 */
[----:B------:R-:W-:Y:S02]  /*4ca0*/  @!UPT UIADD3 URZ, UPT, UPT, URZ, URZ, URZ ;  /* 0x000000fffffff290 */ /* 0x000fe4000fffe0ff */
[----:B------:R-:W-:Y:S05]  /*4cb0*/  @!P1 IADD3 R8, P0, PT, R16, 0x580, RZ ;  /* 0x0000058010089810 */ /* 0x000fea0007f1e0ff */
[----:B------:R-:W-:Y:S01]  /*4cc0*/  @!P1 IMAD.X R6, RZ, RZ, R17, P0 ;  /* 0x000000ffff069224 */ /* 0x000fe200000e0611 */
[----:B---3--:R-:W-:Y:S07]  /*4cd0*/  @!P2 BRA `(.L_x_91) ;  /* 0x00000048003ca947 */ /* 0x008fee0003800000 */
.L_x_154:
[----:B------:R-:W-:Y:S01]  /*4ce0*/  @!P1 R2UR UR5, R8 ;  /* 0x00000000080592ca */ /* 0x000fe200000e0000 */
[----:B------:R-:W-:Y:S01]  /*4cf0*/  VOTEU.ALL UP0, P1 ;  /* 0x0000000000ff7886 */ /* 0x000fe20000800000 */
[----:B------:R-:W-:Y:S01]  /*4d00*/  @!P1 R2UR UR4, R6 ;  /* 0x00000000060492ca */ /* 0x000fe200000e0000 */
[----:B--2---:R-:W-:Y:S01]  /*4d10*/  @!P1 IMAD.MOV.U32 R0, RZ, RZ, 0x2000 ;  /* 0x00002000ff009424 */ /* 0x004fe200078e00ff */
[----:B------:R-:W-:Y:S01]  /*4d20*/  UMOV UR6, 0x0 ;  /* 0x0000000000067882 */ /* 0x000fe20000000000 */
[----:B------:R-:W-:Y:S01]  /*4d30*/  UMOV UR7, 0x10000000 ;  /* 0x1000000000077882 */ /* 0x000fe20000000000 */
[----:B------:R-:W-:Y:S01]  /*4d40*/  @!UP0 UIADD3 UR16, UPT, UPT, UR21, 0x200, URZ ;  /* 0x0000020015108890 */ /* 0x000fe2000fffe0ff */
[----:B------:R-:W-:Y:S01]  /*4d50*/  VIADD R14, R14, 0x1 ;  /* 0x000000010e0e7836 */ /* 0x000fe20000000000 */
[----:B------:R-:W-:Y:S01]  /*4d60*/  VOTEU.ALL UP0, P1 ;  /* 0x0000000000ff7886 */ /* 0x000fe20000800000 */
[----:B------:R-:W-:Y:S04]  /*4d70*/  UMOV UR20, UR36 ;  /* 0x0000002400147c82 */ /* 0x000fe80008000000 */
[----:B------:R-:W-:Y:S02]  /*4d80*/  IMAD.U32 R10, RZ, RZ, UR5 ;  /* 0x00000005ff0a7e24 */ /* 0x000fe4000f8e00ff */
[----:B------:R-:W-:Y:S03]  /*4d90*/  IMAD.U32 R11, RZ, RZ, UR4 ;  /* 0x00000004ff0b7e24 */ /* 0x000fe6000f8e00ff */
[----:B------:R-:W-:Y:S02]  /*4da0*/  @!P1 R2UR UR4, R10 ;  /* 0x000000000a0492ca */ /* 0x000fe400000e0000 */
[----:B------:R-:W-:Y:S11]  /*4db0*/  @!P1 R2UR UR5, R11 ;  /* 0x000000000b0592ca */ /* 0x000ff600000e0000 */
[----:B------:R-:W-:Y:S02]  /*4dc0*/  @!UPT UIADD3 URZ, UPT, UPT, URZ, URZ, URZ ;  /* 0x000000fffffff290 */ /* 0x000fe4000fffe0ff */
[----:B------:R2:W-:Y:S01]  /*4dd0*/  @!UP0 UTMALDG.3D [UR16], [UR4], desc[UR6] ;  /* 0x00000610040085b4 */ /* 0x0005e20008011000 */
[----:B------:R2:W-:Y:S01]  /*4de0*/  @!P1 SYNCS.ARRIVE.TRANS64.RED.A0TR RZ, [UR21+0x30], R0 ;  /* 0x00003000ffff99a7 */ /* 0x0005e20008300415 */
[----:B------:R-:W-:Y:S01]  /*4df0*/  SYNCS.ARRIVE.TRANS64.RED.A1T0 RZ, [UR34], RZ ;  /* 0x000000ffffff79a7 */ /* 0x000fe20008100422 */
[----:B------:R-:W3:Y:S02]  /*4e00*/  SYNCS.PHASECHK.TRANS64.TRYWAIT P0, [UR21+0x48], R9 ;  /* 0x00004809ff0075a7 */ /* 0x000ee40008001115 */
[----:B--23--:R-:W-:Y:S05]  /*4e10*/  @!P0 BRA `(.L_x_92) ;  /* 0x0000004800048947 */ /* 0x00cfea0003800000 */
.L_x_156:
[----:B------:R-:W-:Y:S01]  /*4e20*/  @!P1 IADD3 R6, P0, PT, R16, 0x580, RZ ;  /* 0x0000058010069810 */ /* 0x000fe20007f1e0ff */
[----:B------:R-:W-:Y:S01]  /*4e30*/  VOTEU.ALL UP0, P1 ;  /* 0x0000000000ff7886 */ /* 0x000fe20000800000 */
[----:B------:R-:W-:Y:S01]  /*4e40*/  UMOV UR6, 0x0 ;  /* 0x0000000000067882 */ /* 0x000fe20000000000 */
[----:B------:R-:W-:Y:S01]  /*4e50*/  UMOV UR7, 0x10000000 ;  /* 0x1000000000077882 */ /* 0x000fe20000000000 */
[----:B------:R-:W-:Y:S01]  /*4e60*/  @!P1 R2UR UR5, R6 ;  /* 0x00000000060592ca */ /* 0x000fe200000e0000 */
[----:B--2---:R-:W-:Y:S01]  /*4e70*/  @!P1 IMAD.X R0, RZ, RZ, R17, P0 ;  /* 0x000000ffff009224 */ /* 0x004fe200000e0611 */
[----:B------:R-:W-:Y:S01]  /*4e80*/  @!UP0 UIADD3 UR10, UPT, UPT, UR18, 0x40, URZ ;  /* 0x00000040120a8890 */ /* 0x000fe2000fffe0ff */
[----:B------:R-:W-:Y:S01]  /*4e90*/  ISETP.NE.AND P0, PT, R14, 0x2, PT ;  /* 0x000000020e00780c */ /* 0x000fe20003f05270 */
[----:B------:R-:W-:Y:S01]  /*4ea0*/  @!UP0 UIADD3 UR8, UPT, UPT, UR21, 0x2200, URZ ;  /* 0x0000220015088890 */ /* 0x000fe2000fffe0ff */
[----:B------:R-:W-:Y:S01]  /*4eb0*/  LOP3.LUT R15, R15, 0x1, RZ, 0x3c, !PT ;  /* 0x000000010f0f7812 */ /* 0x000fe200078e3cff */
[----:B------:R-:W-:Y:S01]  /*4ec0*/  @!UP0 UIADD3 UR9, UPT, UPT, UR21, 0x38, URZ ;  /* 0x0000003815098890 */ /* 0x000fe2000fffe0ff */
[----:B------:R-:W-:Y:S01]  /*4ed0*/  @!P1 R2UR UR4, R0 ;  /* 0x00000000000492ca */ /* 0x000fe200000e0000 */
[----:B------:R-:W-:Y:S01]  /*4ee0*/  VOTEU.ALL UP0, P1 ;  /* 0x0000000000ff7886 */ /* 0x000fe20000800000 */
[----:B------:R-:W-:Y:S01]  /*4ef0*/  UMOV UR11, UR19 ;  /* 0x00000013000b7c82 */ /* 0x000fe20008000000 */
[----:B------:R-:W-:Y:S01]  /*4f00*/  UMOV UR12, UR36 ;  /* 0x00000024000c7c82 */ /* 0x000fe20008000000 */
[----:B------:R-:W-:Y:S01]  /*4f10*/  SEL R0, RZ, 0x1, P0 ;  /* 0x00000001ff007807 */ /* 0x000fe20000000000 */
[----:B------:R-:W-:Y:S01]  /*4f20*/  UIADD3 UR20, UPT, UPT, UR13, UR59, URZ ;  /* 0x0000003b0d147290 */ /* 0x000fe2000fffe0ff */
[----:B------:R-:W-:Y:S01]  /*4f30*/  IMAD.U32 R8, RZ, RZ, UR5 ;  /* 0x00000005ff087e24 */ /* 0x000fe2000f8e00ff */
[----:B------:R-:W-:Y:S01]  /*4f40*/  SEL R14, R14, RZ, P0 ;  /* 0x000000ff0e0e7207 */ /* 0x000fe20000000000 */
[----:B------:R-:W-:Y:S01]  /*4f50*/  UIADD3 UR16, UPT, UPT, UR14, UR62, URZ ;  /* 0x0000003e0e107290 */ /* 0x000fe2000fffe0ff */
[----:B------:R-:W-:Y:S01]  /*4f60*/  LOP3.LUT R13, R13, R0, RZ, 0x3c, !PT ;  /* 0x000000000d0d7212 */ /* 0x000fe200078e3cff */
[----:B------:R-:W-:Y:S01]  /*4f70*/  UPLOP3.LUT UP3, UPT, UPT, UPT, UPT, 0x80, 0x8 ;  /* 0x000000000008789c */ /* 0x000fe20003f6f070 */
[----:B------:R-:W-:Y:S02]  /*4f80*/  UMOV UR36, UR26 ;  /* 0x0000001a00247c82 */ /* 0x000fe40008000000 */
[----:B------:R-:W-:Y:S01]  /*4f90*/  IMAD.U32 R9, RZ, RZ, UR4 ;  /* 0x00000004ff097e24 */ /* 0x000fe2000f8e00ff */
[----:B------:R-:W-:Y:S04]  /*4fa0*/  @!P1 R2UR UR4, R8 ;  /* 0x00000000080492ca */ /* 0x000fe800000e0000 */
[----:B------:R-:W-:Y:S11]  /*4fb0*/  @!P1 R2UR UR5, R9 ;  /* 0x00000000090592ca */ /* 0x000ff600000e0000 */
[----:B------:R-:W-:Y:S02]  /*4fc0*/  @!UPT UIADD3 URZ, UPT, UPT, URZ, URZ, URZ ;  /* 0x000000fffffff290 */ /* 0x000fe4000fffe0ff */
[----:B------:R2:W-:Y:S01]  /*4fd0*/  @!UP0 UTMALDG.3D [UR8], [UR4], desc[UR6] ;  /* 0x00000608040085b4 */ /* 0x0005e20008011000 */
[----:B------:R2:W-:Y:S01]  /*4fe0*/  @!P1 SYNCS.ARRIVE.TRANS64.RED.A0TR RZ, [UR21+0x38], R7 ;  /* 0x00003807ffff99a7 */ /* 0x0005e20008300415 */
[----:B------:R-:W-:Y:S01]  /*4ff0*/  SYNCS.ARRIVE.TRANS64.RED.A1T0 RZ, [UR33], RZ ;  /* 0x000000ffffff79a7 */ /* 0x000fe20008100421 */
[----:B------:R-:W-:Y:S05]  /*5000*/  BRA.U UP1, `(.L_x_93) ;  /* 0xfffffff5012c7547 */ /* 0x000fea000b83ffff */
[----:B------:R-:W-:-:S04]  /*5010*/  SHF.L.U32 R3, R15, 0x1f, RZ ;  /* 0x0000001f0f037819 */ /* 0x000fc800000006ff */
[----:B------:R-:W3:Y:S02]  /*5020*/  SYNCS.PHASECHK.TRANS64.TRYWAIT P0, [UR21+0x40], R3 ;  /* 0x00004003ff0075a7 */ /* 0x000ee40008001115 */
[----:B---3--:R-:W-:Y:S05]  /*5030*/  @!P0 BRA `(.L_x_94) ;  /* 0x0000004400948947 */ /* 0x008fea0003800000 */
.L_x_158:
[----:B---3--:R-:W-:-:S07]  /*5040*/  MOV R0, UR21 ;  /* 0x0000001500007c02 */ /* 0x008fce0008000f00 */
.L_x_95:
[----:B---3--:R-:W-:-:S04]  /*5050*/  SHF.L.U32 R3, R15, 0x1f, RZ ;  /* 0x0000001f0f037819 */ /* 0x008fc800000006ff */
[----:B------:R3:W4:Y:S03]  /*5060*/  SYNCS.PHASECHK.TRANS64.TRYWAIT P0, [R0+URZ+0x48], R3 ;  /* 0x00004803000075a7 */ /* 0x00072600080011ff */
[----:B----4-:R-:W-:Y:S05]  /*5070*/  @!P0 NANOSLEEP.SYNCS 0x989680 ;  /* 0x009896800000895d */ /* 0x010fea0003900000 */
[----:B------:R-:W4:Y:S02]  /*5080*/  @!P0 SYNCS.PHASECHK.TRANS64 P0, [R0+URZ+0x48], R3 ;  /* 0x00004803000085a7 */ /* 0x000f2400080010ff */
[----:B-12-4-:R-:W-:Y:S05]  /*5090*/  @P0 EXIT ;  /* 0x000000000000094d */ /* 0x016fea0003800000 */
[----:B------:R-:W-:Y:S05]  /*50a0*/  BRA `(.L_x_95) ;  /* 0xfffffffc00e87947 */ /* 0x000fea000383ffff */
.L_x_84:
[----:B------:R-:W-:-:S06]  /*50b0*/  UISETP.GE.AND UP0, UPT, UR13, 0x4, UPT ;  /* 0x000000040d00788c */ /* 0x000fcc000bf06270 */
[----:B------:R-:W-:-:S13]  /*50c0*/  PLOP3.LUT P0, PT, PT, PT, UP0, 0x80, 0x8 ;  /* 0x000000000008781c */ /* 0x000fda0003f0f008 */
[----:B------:R-:W-:Y:S05]  /*50d0*/  @!P0 EXIT ;  /* 0x000000000000894d */ /* 0x000fea0003800000 */
[----:B------:R-:W-:Y:S01]  /*50e0*/  BAR.SYNC.DEFER_BLOCKING 0x6, 0xa0 ;  /* 0x0182800000007b1d */ /* 0x000fe20000010000 */
[C---:B------:R-:W-:Y:S01]  /*50f0*/  IMAD.SHL.U32 R4, R170.reuse, 0x40, RZ ;  /* 0x00000040aa047824 */ /* 0x040fe200078e00ff */
[C---:B------:R-:W-:Y:S01]  /*5100*/  LOP3.LUT R178, R170.reuse, 0x60, RZ, 0xc0, !PT ;  /* 0x00000060aab27812 */ /* 0x040fe200078ec0ff */
[C---:B------:R-:W-:Y:S01]  /*5110*/  IMAD.SHL.U32 R137, R170.reuse, 0x8, RZ ;  /* 0x00000008aa897824 */ /* 0x040fe200078e00ff */
[C---:B------:R-:W-:Y:S01]  /*5120*/  LOP3.LUT R176, R170.reuse, 0x2, RZ, 0xc0, !PT ;  /* 0x00000002aab07812 */ /* 0x040fe200078ec0ff */
[----:B------:R-:W-:Y:S01]  /*5130*/  IMAD.U32 R69, R170, 0x10000, RZ ;  /* 0x00010000aa457824 */ /* 0x000fe200078e00ff */
[----:B------:R-:W-:Y:S02]  /*5140*/  UMOV UR44, 0x400 ;  /* 0x00000400002c7882 */ /* 0x000fe40000000000 */
[----:B------:R-:W1:Y:S01]  /*5150*/  LDC.64 R156, c[0x0][0x8b0] ;  /* 0x00022c00ff9c7b82 */ /* 0x000e620000000a00 */
[----:B------:R-:W-:Y:S01]  /*5160*/  ULEA UR44, UR48, UR44, 0x18 ;  /* 0x0000002c302c7291 */ /* 0x000fe2000f8ec0ff */
[----:B------:R-:W-:Y:S01]  /*5170*/  LOP3.LUT R6, R4, 0x180, RZ, 0xc0, !PT ;  /* 0x0000018004067812 */ /* 0x000fe200078ec0ff */
[----:B------:R-:W-:Y:S01]  /*5180*/  HFMA2 R68, -RZ, RZ, 0, 0 ;  /* 0x00000000ff447431 */ /* 0x000fe200000001ff */
[----:B------:R-:W-:Y:S01]  /*5190*/  LOP3.LUT R69, R69, 0x600000, RZ, 0xc0, !PT ;  /* 0x0060000045457812 */ /* 0x000fe200078ec0ff */
[----:B------:R-:W-:Y:S01]  /*51a0*/  UIADD3 UR4, UPT, UPT, UR44, 0x4200, URZ ;  /* 0x000042002c047890 */ /* 0x000fe2000fffe0ff */
[----:B------:R-:W-:Y:S01]  /*51b0*/  LOP3.LUT R137, R6, 0x30, R137, 0xf8, !PT ;  /* 0x0000003006897812 */ /* 0x000fe200078ef889 */
[----:B------:R-:W-:Y:S01]  /*51c0*/  IMAD.MOV.U32 R168, RZ, RZ, RZ ;  /* 0x000000ffffa87224 */ /* 0x000fe200078e00ff */
[----:B------:R-:W2:Y:S01]  /*51d0*/  LDC.64 R138, c[0x0][0x8a8] ;  /* 0x00022a00ff8a7b82 */ /* 0x000ea20000000a00 */
[----:B------:R-:W-:Y:S01]  /*51e0*/  LOP3.LUT R170, R170, 0x4, RZ, 0xc0, !PT ;  /* 0x00000004aaaa7812 */ /* 0x000fe200078ec0ff */
[----:B------:R-:W-:Y:S01]  /*51f0*/  IMAD.MOV.U32 R162, RZ, RZ, RZ ;  /* 0x000000ffffa27224 */ /* 0x000fe200078e00ff */
[----:B------:R-:W-:-:S02]  /*5200*/  LOP3.LUT R137, R137, 0x1e40, R4, 0xf8, !PT ;  /* 0x00001e4089897812 */ /* 0x000fc400078ef804 */
[----:B------:R-:W-:Y:S01]  /*5210*/  CS2R R166, SRZ ;  /* 0x0000000000a67805 */ /* 0x000fe2000001ff00 */
[----:B------:R-:W-:Y:S01]  /*5220*/  IMAD.MOV.U32 R165, RZ, RZ, RZ ;  /* 0x000000ffffa57224 */ /* 0x000fe200078e00ff */
[----:B------:R-:W-:Y:S01]  /*5230*/  IADD3 R169, PT, PT, -R170, 0x2, RZ ;  /* 0x00000002aaa97810 */ /* 0x000fe20007ffe1ff */
[----:B------:R-:W-:Y:S01]  /*5240*/  IMAD.MOV R164, RZ, RZ, -R176 ;  /* 0x000000ffffa47224 */ /* 0x000fe200078e0ab0 */
[----:B------:R-:W-:Y:S01]  /*5250*/  IADD3 R171, PT, PT, R137, UR44, RZ ;  /* 0x0000002c89ab7c10 */ /* 0x000fe2000fffe0ff */
[----:B------:R-:W3:Y:S01]  /*5260*/  LDS R0, [UR44+0x110] ;  /* 0x0001102cff007984 */ /* 0x000ee20008000800 */
[----:B------:R-:W-:Y:S01]  /*5270*/  IMAD.MOV R163, RZ, RZ, -R170 ;  /* 0x000000ffffa37224 */ /* 0x000fe200078e0aaa */
[----:B------:R-:W-:Y:S01]  /*5280*/  MOV R177, UR4 ;  /* 0x0000000400b17c02 */ /* 0x000fe20008000f00 */
[----:B------:R-:W4:Y:S01]  /*5290*/  LDCU UR57, c[0x0][0x370] ;  /* 0x00006e00ff3977ac */ /* 0x000f220008000800 */
[----:B------:R-:W-:Y:S01]  /*52a0*/  VIADD R171, R171, 0x200 ;  /* 0x00000200abab7836 */ /* 0x000fe20000000000 */
[----:B------:R-:W1:Y:S01]  /*52b0*/  LDCU UR43, c[0x0][0xb0c] ;  /* 0x00016180ff2b77ac */ /* 0x000e620008000800 */
[----:B------:R-:W1:Y:S01]  /*52c0*/  LDCU UR39, c[0x0][0xb30] ;  /* 0x00016600ff2777ac */ /* 0x000e620008000800 */
[----:B------:R-:W1:Y:S01]  /*52d0*/  LDCU.64 UR46, c[0x0][0x888] ;  /* 0x00011100ff2e77ac */ /* 0x000e620008000a00 */
[----:B------:R-:W1:Y:S01]  /*52e0*/  LDCU.64 UR40, c[0x0][0xb28] ;  /* 0x00016500ff2877ac */ /* 0x000e620008000a00 */
[----:B------:R-:W1:Y:S01]  /*52f0*/  LDCU.64 UR60, c[0x0][0x890] ;  /* 0x00011200ff3c77ac */ /* 0x000e620008000a00 */
[----:B------:R-:W1:Y:S01]  /*5300*/  LDCU.128 UR52, c[0x0][0xb10] ;  /* 0x00016200ff3477ac */ /* 0x000e620008000c00 */
[----:B------:R-:W1:Y:S01]  /*5310*/  LDCU UR56, c[0x0][0x374] ;  /* 0x00006e80ff3877ac */ /* 0x000e620008000800 */
[----:B------:R-:W-:Y:S01]  /*5320*/  UIADD3 UR63, UPT, UPT, UR44, 0x200, URZ ;  /* 0x000002002c3f7890 */ /* 0x000fe2000fffe0ff */
[----:B-1234-:R-:W-:-:S11]  /*5330*/  IMAD.IADD R69, R0, 0x1, R69 ;  /* 0x0000000100457824 */ /* 0x01efd600078e0245 */
.L_x_122:
[C---:B------:R-:W-:Y:S02]  /*5340*/  LEA R3, R162.reuse, UR44, 0x3 ;  /* 0x0000002ca2037c11 */ /* 0x040fe4000f8e18ff */
[----:B------:R-:W-:Y:S02]  /*5350*/  SHF.L.U32 R0, R167, 0x1f, RZ ;  /* 0x0000001fa7007819 */ /* 0x000fe400000006ff */
[----:B------:R-:W-:Y:S02]  /*5360*/  LEA R5, R162, UR44, 0x4 ;  /* 0x0000002ca2057c11 */ /* 0x000fe4000f8e20ff */
[----:B-1----:R-:W1:Y:S02]  /*5370*/  SYNCS.PHASECHK.TRANS64.TRYWAIT P0, [R3+URZ+0x60], R0 ;  /* 0x00006000030075a7 */ /* 0x002e6400080011ff */
[----:B-1----:R-:W-:Y:S05]  /*5380*/  @!P0 BRA `(.L_x_96) ;  /* 0x0000004000d88947 */ /* 0x002fea0003800000 */
.L_x_159:
        /* <DEDUP_REMOVED lines=11> */
[----:B------:R-:W-:Y:S01]  /*5440*/  PLOP3.LUT P0, PT, PT, PT, UP1, 0x80, 0x8 ;  /* 0x000000000008781c */ /* 0x000fe20003f0f018 */
[----:B------:R-:W-:Y:S11]  /*5450*/  UP2UR UR45, UPR, URZ, 0x2 ;  /* 0x00000002ff2d7883 */ /* 0x000ff60008000000 */
[----:B------:R-:W-:Y:S01]  /*5460*/  @!UPT UIADD3 URZ, UPT, UPT, URZ, URZ, URZ ;  /* 0x000000fffffff290 */ /* 0x000fe2000fffe0ff */
[----:B-1----:R-:W-:Y:S02]  /*5470*/  @P0 SHF.R.U32.HI R0, RZ, 0x10, R5 ;  /* 0x00000010ff000819 */ /* 0x002fe40000011605 */
        /* <DEDUP_REMOVED lines=12> */
[----:B------:R-:W2:Y:S01]  /*5540*/  LDCU UR12, c[0x0][0xb20] ;  /* 0x00016400ff0c77ac */ /* 0x000ea20008000800 */
[----:B------:R-:W-:Y:S02]  /*5550*/  UIMAD.WIDE.U32 UR4, UR56, UR55, URZ ;  /* 0x00000037380472a5 */ /* 0x000fe4000f8e00ff */
[----:B------:R-:W-:Y:S02]  /*5560*/  UIMAD.WIDE.U32 UR6, UR57, UR52, URZ ;  /* 0x00000034390672a5 */ /* 0x000fe4000f8e00ff */
[----:B------:R-:W-:Y:S02]  /*5570*/  UISETP.NE.AND UP0, UPT, UR54, 0x1, UPT ;  /* 0x000000013600788c */ /* 0x000fe4000bf05270 */
[----:B------:R-:W-:Y:S02]  /*5580*/  UIMAD.WIDE.U32 UR8, UR37, UR55, URZ ;  /* 0x00000037250872a5 */ /* 0x000fe4000f8e00ff */
[----:B------:R-:W-:Y:S02]  /*5590*/  UIMAD.WIDE.U32 UR10, UR38, UR52, URZ ;  /* 0x00000034260a72a5 */ /* 0x000fe4000f8e00ff */
[----:B------:R-:W-:Y:S02]  /*55a0*/  UISETP.NE.AND UP1, UPT, UR43, 0x1, UPT ;  /* 0x000000012b00788c */ /* 0x000fe4000bf25270 */
[----:B------:R-:W-:Y:S01]  /*55b0*/  UISETP.NE.AND UP2, UPT, UR42, 0x1, UPT ;  /* 0x000000012a00788c */ /* 0x000fe2000bf45270 */
[----:B------:R-:W-:Y:S02]  /*55c0*/  UMOV UR4, UR5 ;  /* 0x0000000500047c82 */ /* 0x000fe40008000000 */
[----:B--2---:R-:W-:Y:S03]  /*55d0*/  USHF.R.U32.HI UR5, URZ, UR12, UR4 ;  /* 0x0000000cff057299 */ /* 0x004fe60008011604 */
[----:B------:R-:W-:Y:S02]  /*55e0*/  UMOV UR4, UR7 ;  /* 0x0000000700047c82 */ /* 0x000fe40008000000 */
[----:B------:R-:W-:Y:S02]  /*55f0*/  USHF.R.U32.HI UR7, URZ, UR53, UR4 ;  /* 0x00000035ff077299 */ /* 0x000fe40008011604 */
[----:B------:R-:W-:Y:S02]  /*5600*/  USEL UR4, UR56, UR5, !UP0 ;  /* 0x0000000538047287 */ /* 0x000fe4000c000000 */
[----:B------:R-:W-:Y:S01]  /*5610*/  USEL UR7, UR57, UR7, !UP1 ;  /* 0x0000000739077287 */ /* 0x000fe2000c800000 */
[----:B------:R-:W-:Y:S01]  /*5620*/  UMOV UR5, UR9 ;  /* 0x0000000900057c82 */ /* 0x000fe20008000000 */
[----:B------:R-:W-:Y:S02]  /*5630*/  UIMAD.WIDE.U32 UR8, UR4, UR40, URZ ;  /* 0x00000028040872a5 */ /* 0x000fe4000f8e00ff */
[----:B------:R-:W-:Y:S03]  /*5640*/  USHF.R.U32.HI UR6, URZ, UR12, UR5 ;  /* 0x0000000cff067299 */ /* 0x000fe60008011605 */
[----:B------:R-:W-:Y:S01]  /*5650*/  UMOV UR5, UR11 ;  /* 0x0000000b00057c82 */ /* 0x000fe20008000000 */
[----:B------:R-:W-:Y:S02]  /*5660*/  UIMAD.WIDE.U32 UR10, UR7, UR40, URZ ;  /* 0x00000028070a72a5 */ /* 0x000fe4000f8e00ff */
[----:B------:R-:W-:Y:S02]  /*5670*/  USHF.R.U32.HI UR12, URZ, UR53, UR5 ;  /* 0x00000035ff0c7299 */ /* 0x000fe40008011605 */
[----:B------:R-:W-:Y:S01]  /*5680*/  USEL UR6, UR37, UR6, !UP0 ;  /* 0x0000000625067287 */ /* 0x000fe2000c000000 */
[----:B------:R-:W-:Y:S02]  /*5690*/  UMOV UR5, UR9 ;  /* 0x0000000900057c82 */ /* 0x000fe40008000000 */
[----:B------:R-:W-:Y:S01]  /*56a0*/  UMOV UR10, UR11 ;  /* 0x0000000b000a7c82 */ /* 0x000fe20008000000 */
[----:B------:R-:W-:Y:S02]  /*56b0*/  @UP2 USHF.R.U32.HI UR4, URZ, UR41, UR5 ;  /* 0x00000029ff042299 */ /* 0x000fe40008011605 */
[----:B------:R-:W-:Y:S02]  /*56c0*/  @UP2 USHF.R.U32.HI UR7, URZ, UR41, UR10 ;  /* 0x00000029ff072299 */ /* 0x000fe4000801160a */
[----:B------:R-:W-:Y:S02]  /*56d0*/  UIMAD UR4, UR42, UR4, URZ ;  /* 0x000000042a0472a4 */ /* 0x000fe4000f8e02ff */
[----:B------:R-:W-:Y:S02]  /*56e0*/  UIMAD.WIDE.U32 UR10, UR6, UR40, URZ ;  /* 0x00000028060a72a5 */ /* 0x000fe4000f8e00ff */
[----:B------:R-:W-:Y:S02]  /*56f0*/  USEL UR5, UR38, UR12, !UP1 ;  /* 0x0000000c26057287 */ /* 0x000fe4000c800000 */
[----:B------:R-:W-:Y:S02]  /*5700*/  UIMAD UR8, UR42, UR7, URZ ;  /* 0x000000072a0872a4 */ /* 0x000fe4000f8e02ff */
[----:B------:R-:W-:Y:S03]  /*5710*/  UISETP.GE.AND UP0, UPT, UR6, UR4, UPT ;  /* 0x000000040600728c */ /* 0x000fe6000bf06270 */
[----:B------:R-:W-:Y:S01]  /*5720*/  UMOV UR4, UR11 ;  /* 0x0000000b00047c82 */ /* 0x000fe20008000000 */
[----:B------:R-:W-:Y:S02]  /*5730*/  UISETP.GE.OR UP0, UPT, UR5, UR8, UP0 ;  /* 0x000000080500728c */ /* 0x000fe40008706670 */
[----:B------:R-:W-:Y:S02]  /*5740*/  USHF.R.U32.HI UR4, URZ, UR41, UR4 ;  /* 0x00000029ff047299 */ /* 0x000fe40008011604 */
[----:B------:R-:W-:Y:S02]  /*5750*/  UIMAD.WIDE.U32 UR8, UR5, UR40, URZ ;  /* 0x00000028050872a5 */ /* 0x000fe4000f8e00ff */
[----:B------:R-:W-:Y:S02]  /*5760*/  USEL UR11, UR6, UR4, !UP2 ;  /* 0x00000004060b7287 */ /* 0x000fe4000d000000 */
[----:B------:R-:W-:Y:S02]  /*5770*/  UIADD3 UR8, UPT, UPT, -UR5, URZ, URZ ;  /* 0x000000ff05087290 */ /* 0x000fe4000fffe1ff */
[----:B------:R-:W-:Y:S01]  /*5780*/  UIADD3 UR10, UPT, UPT, -UR11, URZ, URZ ;  /* 0x000000ff0b0a7290 */ /* 0x000fe2000fffe1ff */
[----:B------:R-:W-:Y:S01]  /*5790*/  @!UP0 UMOV UR4, UR9 ;  /* 0x0000000900048c82 */ /* 0x000fe20008000000 */
[----:B------:R-:W-:Y:S02]  /*57a0*/  UIADD3 UR9, UPT, UPT, -UR6, URZ, URZ ;  /* 0x000000ff06097290 */ /* 0x000fe4000fffe1ff */
[----:B------:R-:W-:Y:S02]  /*57b0*/  @!UP0 USHF.R.U32.HI UR4, URZ, UR41, UR4 ;  /* 0x00000029ff048299 */ /* 0x000fe40008011604 */
[----:B------:R-:W-:Y:S02]  /*57c0*/  UIMAD UR10, UR42, UR10, UR6 ;  /* 0x0000000a2a0a72a4 */ /* 0x000fe4000f8e0206 */
[----:B------:R-:W-:Y:S04]  /*57d0*/  @!UP0 USEL UR4, UR5, UR4, !UP2 ;  /* 0x0000000405048287 */ /* 0x000fe8000d000000 */
[----:B------:R-:W-:Y:S02]  /*57e0*/  @!UP0 UIMAD UR10, UR7, UR10, UR4 ;  /* 0x0000000a070a82a4 */ /* 0x000fe4000f8e0204 */
[----:B------:R-:W-:Y:S02]  /*57f0*/  @!UP0 UIADD3 UR11, UPT, UPT, UR11, -UR4, URZ ;  /* 0x800000040b0b8290 */ /* 0x000fe4000fffe0ff */
[----:B------:R-:W-:Y:S02]  /*5800*/  UIMAD UR7, UR43, UR8, UR38 ;  /* 0x000000082b0772a4 */ /* 0x000fe4000f8e0226 */
[----:B------:R-:W-:Y:S02]  /*5810*/  @!UP0 UIMAD UR6, UR11, UR42, UR5 ;  /* 0x0000002a0b0682a4 */ /* 0x000fe4000f8e0205 */
[----:B------:R-:W-:Y:S01]  /*5820*/  UIMAD UR4, UR54, UR9, UR37 ;  /* 0x00000009360472a4 */ /* 0x000fe2000f8e0225 */
[----:B------:R-:W-:Y:S02]  /*5830*/  @!UP0 UMOV UR5, UR10 ;  /* 0x0000000a00058c82 */ /* 0x000fe40008000000 */
[----:B------:R-:W-:Y:S02]  /*5840*/  UIMAD UR38, UR5, UR43, UR7 ;  /* 0x0000002b052672a4 */ /* 0x000fe4000f8e0207 */
[----:B------:R-:W-:Y:S11]  /*5850*/  UIMAD UR37, UR6, UR54, UR4 ;  /* 0x00000036062572a4 */ /* 0x000ff6000f8e0204 */
[----:B------:R-:W-:Y:S01]  /*5860*/  @!UPT UIADD3 URZ, UPT, UPT, URZ, URZ, URZ ;  /* 0x000000fffffff290 */ /* 0x000fe2000fffe0ff */
.L_x_97:
[----:B------:R-:W-:Y:S01]  /*5870*/  UISETP.NE.AND UP0, UPT, UR39, 0x1, UPT ;  /* 0x000000012700788c */ /* 0x000fe2000bf05270 */
[----:B------:R-:W-:Y:S01]  /*5880*/  IADD3 R162, PT, PT, R162, 0x1, RZ ;  /* 0x00000001a2a27810 */ /* 0x000fe20007ffe0ff */
[----:B------:R-:W-:Y:S02]  /*5890*/  USHF.L.U32 UR50, UR16, 0x7, URZ ;  /* 0x0000000710327899 */ /* 0x000fe400080006ff */
[----:B------:R-:W-:Y:S07]  /*58a0*/  USHF.L.U32 UR49, UR20, 0x7, URZ ;  /* 0x0000000714317899 */ /* 0x000fee00080006ff */
[----:B------:R-:W2:Y:S01]  /*58b0*/  @!UP0 LDCU.128 UR12, c[0x0][0xb10] ;  /* 0x00016200ff0c87ac */ /* 0x000ea20008000c00 */
[----:B------:R-:W3:Y:S01]  /*58c0*/  @!UP0 LDCU UR5, c[0x0][0xb0c] ;  /* 0x00016180ff0587ac */ /* 0x000ee20008000800 */
[----:B------:R-:W4:Y:S01]  /*58d0*/  @!UP0 LDCU UR10, c[0x0][0xb20] ;  /* 0x00016400ff0a87ac */ /* 0x000f220008000800 */
[----:B--2---:R-:W-:Y:S02]  /*58e0*/  UIMAD.WIDE.U32 UR8, UR38, UR12, URZ ;  /* 0x0000000c260872a5 */ /* 0x004fe4000f8e00ff */
[----:B------:R-:W-:Y:S02]  /*58f0*/  UIMAD.WIDE.U32 UR6, UR37, UR15, URZ ;  /* 0x0000000f250672a5 */ /* 0x000fe4000f8e00ff */
[----:B------:R-:W-:Y:S03]  /*5900*/  @!UP0 UISETP.NE.AND UP1, UPT, UR14, 0x1, UPT ;  /* 0x000000010e00888c */ /* 0x000fe6000bf25270 */
[----:B------:R-:W-:Y:S01]  /*5910*/  @!UP0 UMOV UR4, UR9 ;  /* 0x0000000900048c82 */ /* 0x000fe20008000000 */
[----:B---3--:R-:W-:Y:S02]  /*5920*/  @!UP0 UISETP.NE.AND UP2, UPT, UR5, 0x1, UPT ;  /* 0x000000010500888c */ /* 0x008fe4000bf45270 */
[----:B------:R-:W-:Y:S01]  /*5930*/  @!UP0 USHF.R.U32.HI UR4, URZ, UR13, UR4 ;  /* 0x0000000dff048299 */ /* 0x000fe20008011604 */
[----:B------:R-:W-:Y:S02]  /*5940*/  @!UP0 UMOV UR6, UR7 ;  /* 0x0000000700068c82 */ /* 0x000fe40008000000 */
[----:B----4-:R-:W-:Y:S02]  /*5950*/  @!UP0 USHF.R.U32.HI UR6, URZ, UR10, UR6 ;  /* 0x0000000aff068299 */ /* 0x010fe40008011606 */
[----:B------:R-:W-:Y:S02]  /*5960*/  @!UP0 USEL UR7, UR38, UR4, !UP2 ;  /* 0x0000000426078287 */ /* 0x000fe4000d000000 */
[----:B------:R-:W-:Y:S04]  /*5970*/  @!UP0 USEL UR6, UR37, UR6, !UP1 ;  /* 0x0000000625068287 */ /* 0x000fe8000c800000 */
[----:B------:R-:W-:Y:S02]  /*5980*/  @!UP0 UIADD3 UR4, UPT, UPT, -UR7, UR6, URZ ;  /* 0x0000000607048290 */ /* 0x000fe4000fffe1ff */
[----:B------:R-:W-:Y:S02]  /*5990*/  @!UP0 UIADD3 UR6, UPT, UPT, UR7, -UR6, URZ ;  /* 0x8000000607068290 */ /* 0x000fe4000fffe0ff */
[----:B------:R-:W-:Y:S02]  /*59a0*/  @!UP0 UIMAD UR38, UR4, UR5, UR38 ;  /* 0x00000005042682a4 */ /* 0x000fe4000f8e0226 */
[----:B------:R-:W-:Y:S02]  /*59b0*/  @!UP0 UIMAD UR37, UR6, UR14, UR37 ;  /* 0x0000000e062582a4 */ /* 0x000fe4000f8e0225 */
[----:B------:R-:W-:Y:S09]  /*59c0*/  ULOP3.LUT UP0, URZ, UR63, 0x1b0, URZ, 0xc0, !UPT ;  /* 0x000001b03fff7892 */ /* 0x000ff2000f80c0ff */
[----:B------:R-:W-:Y:S05]  /*59d0*/  BRA.U !UP0, `(.L_x_98) ;  /* 0x0000000108407547 */ /* 0x000fea000b800000 */
[----:B------:R-:W2:Y:S01]  /*59e0*/  LDCU.64 UR8, c[0x4][0x80] ;  /* 0x01001000ff0877ac */ /* 0x000ea20008000a00 */
[----:B------:R-:W-:Y:S01]  /*59f0*/  MOV R3, 0x0 ;  /* 0x0000000000037802 */ /* 0x000fe20000000f00 */
[----:B------:R-:W-:Y:S02]  /*5a00*/  HFMA2 R12, -RZ, RZ, 0, 5.9604644775390625e-08 ;  /* 0x00000001ff0c7431 */ /* 0x000fe400000001ff */
[----:B------:R-:W-:Y:S02]  /*5a10*/  IMAD.MOV.U32 R8, RZ, RZ, 0x70 ;  /* 0x00000070ff087424 */ /* 0x000fe400078e00ff */
[----:B------:R-:W-:Y:S01]  /*5a20*/  IMAD.MOV.U32 R13, RZ, RZ, RZ ;  /* 0x000000ffff0d7224 */ /* 0x000fe200078e00ff */
[----:B------:R-:W3:Y:S01]  /*5a30*/  LDCU.64 UR6, c[0x4][0x88] ;  /* 0x01001100ff0677ac */ /* 0x000ee20008000a00 */
[----:B------:R-:W4:Y:S01]  /*5a40*/  LDC.64 R2, c[0x4][R3] ;  /* 0x0100000003027b82 */ /* 0x000f220000000a00 */
[----:B------:R-:W1:Y:S01]  /*5a50*/  LDCU.64 UR4, c[0x4][0x8] ;  /* 0x01000100ff0477ac */ /* 0x000e620008000a00 */
[----:B--2---:R-:W-:Y:S01]  /*5a60*/  MOV R5, UR9 ;  /* 0x0000000900057c02 */ /* 0x004fe20008000f00 */
[----:B------:R-:W-:Y:S01]  /*5a70*/  IMAD.U32 R4, RZ, RZ, UR8 ;  /* 0x00000008ff047e24 */ /* 0x000fe2000f8e00ff */
[----:B---3--:R-:W-:Y:S01]  /*5a80*/  MOV R7, UR7 ;  /* 0x0000000700077c02 */ /* 0x008fe20008000f00 */
[----:B------:R-:W-:Y:S01]  /*5a90*/  IMAD.U32 R6, RZ, RZ, UR6 ;  /* 0x00000006ff067e24 */ /* 0x000fe2000f8e00ff */
[----:B-1----:R-:W-:Y:S01]  /*5aa0*/  MOV R11, UR5 ;  /* 0x00000005000b7c02 */ /* 0x002fe20008000f00 */
[----:B------:R-:W-:Y:S02]  /*5ab0*/  IMAD.U32 R10, RZ, RZ, UR4 ;  /* 0x00000004ff0a7e24 */ /* 0x000fe4000f8e00ff */
[----:B------:R-:W-:Y:S07]  /*5ac0*/  LEPC R20, `(.L_x_98) ;  /* 0x000000001014794e */ /* 0x000fee0000000000 */
[----:B----45:R-:W-:Y:S05]  /*5ad0*/  CALL.ABS.NOINC R2 ;  /* 0x0000000002007343 */ /* 0x030fea0003c00000 */
.L_x_98:
[----:B------:R-:W-:Y:S01]  /*5ae0*/  LOP3.LUT P0, RZ, R177, 0x1b0, RZ, 0xc0, !PT ;  /* 0x000001b0b1ff7812 */ /* 0x000fe2000780c0ff */
[----:B------:R-:W-:Y:S11]  /*5af0*/  BSSY.RECONVERGENT B6, `(.L_x_99) ;  /* 0x0000013000067945 */ /* 0x000ff60003800200 */
[----:B------:R-:W-:Y:S01]  /*5b00*/  @!UPT UIADD3 URZ, UPT, UPT, URZ, URZ, URZ ;  /* 0x000000fffffff290 */ /* 0x000fe2000fffe0ff */
[----:B------:R-:W-:Y:S05]  /*5b10*/  @!P0 BRA `(.L_x_100) ;  /* 0x0000000000408947 */ /* 0x000fea0003800000 */
        /* <DEDUP_REMOVED lines=16> */
.L_x_100:
[----:B------:R-:W-:Y:S05]  /*5c20*/  BSYNC.RECONVERGENT B6 ;  /* 0x0000000000067941 */ /* 0x000fea0003800200 */
.L_x_99:
[----:B------:R-:W-:Y:S01]  /*5c30*/  R2UR UR4, R160 ;  /* 0x00000000a00472ca */ /* 0x000fe200000e0000 */
[----:B------:R-:W-:Y:S01]  /*5c40*/  UISETP.NE.U32.AND UP0, UPT, UR60, URZ, UPT ;  /* 0x000000ff3c00728c */ /* 0x000fe2000bf05070 */
[----:B------:R-:W-:Y:S02]  /*5c50*/  ISETP.NE.U32.AND P4, PT, R156, RZ, PT ;  /* 0x000000ff9c00720c */ /* 0x000fe40003f85070 */
[----:B------:R-:W-:Y:S01]  /*5c60*/  ISETP.NE.U32.AND P2, PT, RZ, UR46, PT ;  /* 0x0000002eff007c0c */ /* 0x000fe2000bf45070 */
[----:B------:R-:W-:Y:S01]  /*5c70*/  UISETP.NE.AND.EX UP1, UPT, UR61, URZ, UPT, UP0 ;  /* 0x000000ff3d00728c */ /* 0x000fe2000bf25300 */
[----:B------:R-:W-:Y:S01]  /*5c80*/  ISETP.NE.AND.EX P4, PT, R157, RZ, PT, P4 ;  /* 0x000000ff9d00720c */ /* 0x000fe20003f85340 */
[----:B------:R-:W-:Y:S01]  /*5c90*/  UPLOP3.LUT UP0, UPT, UPT, UPT, UPT, 0x40, 0x4 ;  /* 0x000000000004789c */ /* 0x000fe20003f0e870 */
[----:B------:R-:W-:Y:S05]  /*5ca0*/  ISETP.NE.AND.EX P2, PT, RZ, UR47, PT, P2 ;  /* 0x0000002fff007c0c */ /* 0x000fea000bf45320 */
[----:B------:R-:W-:Y:S06]  /*5cb0*/  UISETP.NE.AND UP2, UPT, UR4, URZ, UPT ;  /* 0x000000ff0400728c */ /* 0x000fec000bf45270 */
[----:B------:R-:W-:Y:S05]  /*5cc0*/  PLOP3.LUT P1, PT, PT, PT, UP2, 0x80, 0x8 ;  /* 0x000000000008781c */ /* 0x000fea0003f2f028 */
[----:B------:R-:W-:Y:S06]  /*5cd0*/  @UP2 UPLOP3.LUT UP0, UPT, UPT, UPT, UP1, 0x80, 0x8 ;  /* 0x000000000008289c */ /* 0x000fec0003f0f010 */
[----:B------:R-:W-:Y:S01]  /*5ce0*/  PLOP3.LUT P0, PT, PT, PT, UP0, 0x80, 0x8 ;  /* 0x000000000008781c */ /* 0x000fe20003f0f008 */
[----:B------:R-:W-:Y:S01]  /*5cf0*/  @!UPT UIADD3 URZ, UPT, UPT, URZ, URZ, URZ ;  /* 0x000000fffffff290 */ /* 0x000fe2000fffe0ff */
[----:B------:R-:W-:Y:S11]  /*5d00*/  BRA.U !UP1, `(.L_x_101) ;  /* 0x00000001093c7547 */ /* 0x000ff6000b800000 */
[----:B------:R-:W-:Y:S01]  /*5d10*/  UISETP.NE.U32.AND UP0, UPT, UR46, URZ, UPT ;  /* 0x000000ff2e00728c */ /* 0x000fe2000bf05070 */
[----:B-1----:R-:W-:Y:S01]  /*5d20*/  HFMA2 R0, -RZ, RZ, 0, 5.9604644775390625e-08 ;  /* 0x00000001ff007431 */ /* 0x002fe200000001ff */
[----:B------:R-:W1:Y:S01]  /*5d30*/  LDCU.64 UR8, c[0x0][0x358] ;  /* 0x00006b00ff0877ac */ /* 0x000e620008000a00 */
[----:B------:R-:W-:Y:S01]  /*5d40*/  IMAD.MOV.U32 R158, RZ, RZ, 0x1 ;  /* 0x00000001ff9e7424 */ /* 0x000fe200078e00ff */
[----:B------:R-:W-:Y:S06]  /*5d50*/  UISETP.NE.AND.EX UP0, UPT, UR47, URZ, UPT, UP0 ;  /* 0x000000ff2f00728c */ /* 0x000fec000bf05300 */
[----:B------:R-:W-:Y:S05]  /*5d60*/  PLOP3.LUT P3, PT, PT, PT, UP0, 0x80, 0x8 ;  /* 0x000000000008781c */ /* 0x000fea0003f6f008 */
[----:B------:R-:W2:Y:S01]  /*5d70*/  @UP0 LDCU.64 UR4, c[0x0][0x888] ;  /* 0x00011100ff0407ac */ /* 0x000ea20008000a00 */
[----:B------:R-:W-:Y:S07]  /*5d80*/  @UP0 UIMAD UR6, UR36, UR60, URZ ;  /* 0x0000003c240602a4 */ /* 0x000fee000f8e02ff */
[----:B------:R-:W-:Y:S01]  /*5d90*/  @!P3 PRMT R158, R0, 0x7610, R158 ;  /* 0x00007610009eb816 */ /* 0x000fe2000000009e */
[----:B--2---:R-:W-:Y:S06]  /*5da0*/  @UP0 UIMAD.WIDE UR4, UR6, 0x4, UR4 ;  /* 0x00000004060408a5 */ /* 0x004fec000f8e0204 */
[----:B------:R-:W-:Y:S01]  /*5db0*/  IMAD.U32 R2, RZ, RZ, UR4 ;  /* 0x00000004ff027e24 */ /* 0x000fe2000f8e00ff */
[----:B------:R-:W-:Y:S04]  /*5dc0*/  MOV R3, UR5 ;  /* 0x0000000500037c02 */ /* 0x000fe80008000f00 */
[----:B------:R-:W2:Y:S01]  /*5dd0*/  @!UP0 LDCU UR4, c[0x0][0x880] ;  /* 0x00011000ff0487ac */ /* 0x000ea20008000800 */
[----:B-1---5:R3:W5:Y:S02]  /*5de0*/  @P3 LDG.E R73, desc[UR8][R2.64] ;  /* 0x0000000802493981 */ /* 0x022764000c1e1900 */
[----:B--23--:R-:W-:Y:S02]  /*5df0*/  @!P3 IMAD.U32 R73, RZ, RZ, UR4 ;  /* 0x00000004ff49be24 */ /* 0x00cfe4000f8e00ff */
.L_x_101:
[----:B------:R-:W-:Y:S05]  /*5e00*/  @!P4 BRA `(.L_x_102) ;  /* 0x000000000024c947 */ /* 0x000fea0003800000 */
[----:B------:R-:W-:Y:S01]  /*5e10*/  ISETP.NE.U32.AND P3, PT, R138, RZ, PT ;  /* 0x000000ff8a00720c */ /* 0x000fe20003f65070 */
[----:B------:R-:W2:Y:S03]  /*5e20*/  LDCU.64 UR4, c[0x0][0x358] ;  /* 0x00006b00ff0477ac */ /* 0x000ea60008000a00 */
[----:B------:R-:W-:Y:S11]  /*5e30*/  ISETP.NE.AND.EX P3, PT, R139, RZ, PT, P3 ;  /* 0x000000ff8b00720c */ /* 0x000ff60003f65330 */
[----:B------:R-:W-:Y:S02]  /*5e40*/  @!UPT UIADD3 URZ, UPT, UPT, URZ, URZ, URZ ;  /* 0x000000fffffff290 */ /* 0x000fe4000fffe0ff */
[----:B------:R-:W3:Y:S01]  /*5e50*/  @P3 LDC.64 R2, c[0x0][0x8a8] ;  /* 0x00022a00ff023b82 */ /* 0x000ee20000000a00 */
[----:B-1----:R-:W-:Y:S04]  /*5e60*/  @P3 IMAD R0, R156, UR36, RZ ;  /* 0x000000249c003c24 */ /* 0x002fe8000f8e02ff */
[----:B---3--:R-:W-:Y:S05]  /*5e70*/  @P3 IMAD.WIDE R2, R0, 0x4, R2 ;  /* 0x0000000400023825 */ /* 0x008fea00078e0202 */
[----:B--2--5:R2:W5:Y:S02]  /*5e80*/  @P3 LDG.E R70, desc[UR4][R2.64] ;  /* 0x0000000402463981 */ /* 0x024564000c1e1900 */
[----:B--2---:R-:W3:Y:S02]  /*5e90*/  @!P3 LDC R70, c[0x0][0x8a0] ;  /* 0x00022800ff46bb82 */ /* 0x004ee40000000800 */
.L_x_102:
[----:B-----5:R-:W-:Y:S01]  /*5ea0*/  FSETP.NEU.AND P4, PT, R73, RZ, PT ;  /* 0x000000ff4900720b */ /* 0x020fe20003f8d000 */
[----:B------:R-:W-:Y:S01]  /*5eb0*/  BSSY B1, `(.L_x_103) ;  /* 0x0000047000017945 */ /* 0x000fe20003800000 */
[----:B------:R-:W-:Y:S01]  /*5ec0*/  SEL R5, RZ, 0xffffffff, P2 ;  /* 0xffffffffff057807 */ /* 0x000fe20001000000 */
[----:B------:R-:W-:Y:S01]  /*5ed0*/  IMAD.MOV.U32 R186, RZ, RZ, 0x1 ;  /* 0x00000001ffba7424 */ /* 0x000fe200078e00ff */
[----:B------:R-:W-:Y:S01]  /*5ee0*/  LOP3.LUT P3, RZ, R158, 0xff, RZ, 0xc0, !PT ;  /* 0x000000ff9eff7812 */ /* 0x000fe2000786c0ff */
[----:B------:R-:W-:Y:S01]  /*5ef0*/  IMAD R71, R68, 0x80, R69 ;  /* 0x0000008044477824 */ /* 0x000fe200078e0245 */
[----:B-1----:R-:W-:Y:S02]  /*5f00*/  @P1 SEL R0, RZ, 0xffffffff, P4 ;  /* 0xffffffffff001807 */ /* 0x002fe40002000000 */
[----:B------:R-:W-:Y:S02]  /*5f10*/  CS2R R154, SRZ ;  /* 0x00000000009a7805 */ /* 0x000fe4000001ff00 */
[----:B------:R-:W-:Y:S02]  /*5f20*/  LEA R3, R166, UR44, 0x3 ;  /* 0x0000002ca6037c11 */ /* 0x000fe4000f8e18ff */
[----:B------:R-:W-:Y:S02]  /*5f30*/  CS2R R152, SRZ ;  /* 0x0000000000987805 */ /* 0x000fe4000001ff00 */
[----:B------:R-:W-:Y:S02]  /*5f40*/  @P0 SEL R0, R5, R0, !P3 ;  /* 0x0000000005000207 */ /* 0x000fe40005800000 */
[----:B------:R-:W-:Y:S02]  /*5f50*/  CS2R R150, SRZ ;  /* 0x0000000000967805 */ /* 0x000fe4000001ff00 */
[----:B------:R-:W-:Y:S02]  /*5f60*/  LEA R161, R68, UR44, 0x3 ;  /* 0x0000002c44a17c11 */ /* 0x000fe4000f8e18ff */
[----:B------:R-:W-:Y:S02]  /*5f70*/  CS2R R148, SRZ ;  /* 0x0000000000947805 */ /* 0x000fe4000001ff00 */
[----:B------:R-:W-:Y:S02]  /*5f80*/  @P1 LOP3.LUT R0, R0, 0x1, RZ, 0xc0, !PT ;  /* 0x0000000100001812 */ /* 0x000fe400078ec0ff */
[----:B------:R-:W-:Y:S02]  /*5f90*/  CS2R R146, SRZ ;  /* 0x0000000000927805 */ /* 0x000fe4000001ff00 */
[----:B------:R-:W-:Y:S02]  /*5fa0*/  SHF.L.U32 R4, R168, 0x1f, RZ ;  /* 0x0000001fa8047819 */ /* 0x000fe400000006ff */
[----:B------:R-:W-:Y:S02]  /*5fb0*/  CS2R R144, SRZ ;  /* 0x0000000000907805 */ /* 0x000fe4000001ff00 */
[----:B------:R-:W-:Y:S02]  /*5fc0*/  ISETP.NE.U32.OR P6, PT, R0, 0x1, !P1 ;  /* 0x000000010000780c */ /* 0x000fe40004fc5470 */
[----:B------:R-:W-:Y:S02]  /*5fd0*/  CS2R R142, SRZ ;  /* 0x00000000008e7805 */ /* 0x000fe4000001ff00 */
[----:B------:R-:W-:Y:S02]  /*5fe0*/  PLOP3.LUT P2, PT, PT, PT, UP1, 0x80, 0x8 ;  /* 0x000000000008781c */ /* 0x000fe40003f4f018 */
[----:B------:R-:W-:Y:S02]  /*5ff0*/  CS2R R140, SRZ ;  /* 0x00000000008c7805 */ /* 0x000fe4000001ff00 */
[----:B------:R-:W-:Y:S02]  /*6000*/  SEL R0, RZ, 0xffffffff, P4 ;  /* 0xffffffffff007807 */ /* 0x000fe40002000000 */
[----:B------:R-:W-:Y:S03]  /*6010*/  P2R R172, PR, RZ, 0x40 ;  /* 0x00000040ffac7803 */ /* 0x000fe60000000000 */
[----:B------:R-:W-:Y:S04]  /*6020*/  @P6 SHF.L.U32 R2, R165, 0x1f, RZ ;  /* 0x0000001fa5026819 */ /* 0x000fe800000006ff */
[----:B------:R-:W-:Y:S01]  /*6030*/  @P2 SEL R0, R5, R0, !P3 ;  /* 0x0000000005002207 */ /* 0x000fe20005800000 */
[----:B------:R-:W1:Y:S03]  /*6040*/  @P6 SYNCS.PHASECHK.TRANS64.TRYWAIT P1, [R3+URZ+0x30], R2 ;  /* 0x00003002030065a7 */ /* 0x000e6600080211ff */
[----:B------:R-:W-:Y:S04]  /*6050*/  LOP3.LUT R0, R0, 0x1, RZ, 0xc0, !PT ;  /* 0x0000000100007812 */ /* 0x000fe800078ec0ff */
[----:B------:R-:W-:Y:S04]  /*6060*/  ISETP.NE.U32.AND P5, PT, R0, 0x1, PT ;  /* 0x000000010000780c */ /* 0x000fe80003fa5070 */
[----:B------:R-:W-:Y:S01]  /*6070*/  P2R R187, PR, RZ, 0x20 ;  /* 0x00000020ffbb7803 */ /* 0x000fe20000000000 */
[----:B------:R2:W4:Y:S01]  /*6080*/  SYNCS.PHASECHK.TRANS64.TRYWAIT P0, [R161+URZ+0x80], R4 ;  /* 0x00008004a10075a7 */ /* 0x00052200080011ff */
[----:B-1----:R-:W-:Y:S01]  /*6090*/  @P6 SEL R186, RZ, 0x1, !P1 ;  /* 0x00000001ffba6807 */ /* 0x002fe20004800000 */
[----:B--2---:R-:W-:Y:S06]  /*60a0*/  @!P6 BRA `(.L_x_104) ;  /* 0x00000000009ce947 */ /* 0x004fec0003800000 */
[----:B------:R-:W-:Y:S01]  /*60b0*/  @P5 IMAD R7, R166, 0x2000, R171 ;  /* 0x00002000a6075824 */ /* 0x000fe200078e02ab */
[----:B------:R-:W1:Y:S01]  /*60c0*/  S2R R0, SR_CgaCtaId ;  /* 0x0000000000007919 */ /* 0x000e620000008800 */
[----:B------:R-:W-:Y:S01]  /*60d0*/  ISETP.NE.AND P1, PT, R186, RZ, PT ;  /* 0x000000ffba00720c */ /* 0x000fe20003f25270 */
[----:B------:R-:W-:Y:S01]  /*60e0*/  BSSY B0, `(.L_x_105) ;  /* 0x0000010000007945 */ /* 0x000fe20003800000 */
[--C-:B------:R-:W-:Y:S01]  /*60f0*/  @P5 IMAD R8, R176, -0x10, R7.reuse ;  /* 0xfffffff0b0085824 */ /* 0x100fe200078e0207 */
[----:B------:R-:W-:Y:S01]  /*6100*/  CS2R R142, SRZ ;  /* 0x00000000008e7805 */ /* 0x000fe2000001ff00 */
[----:B------:R-:W-:Y:S01]  /*6110*/  @P5 IMAD R6, R170, -0x10, R7 ;  /* 0xfffffff0aa065824 */ /* 0x000fe200078e0207 */
[----:B------:R-:W-:Y:S01]  /*6120*/  CS2R R140, SRZ ;  /* 0x00000000008c7805 */ /* 0x000fe2000001ff00 */
[----:B------:R-:W-:Y:S01]  /*6130*/  @P5 IMAD R5, R169, 0x10, R8 ;  /* 0x00000010a9055824 */ /* 0x000fe200078e0208 */
[----:B------:R-:W-:Y:S02]  /*6140*/  CS2R R150, SRZ ;  /* 0x0000000000967805 */ /* 0x000fe4000001ff00 */
[----:B------:R-:W-:Y:S02]  /*6150*/  CS2R R148, SRZ ;  /* 0x0000000000947805 */ /* 0x000fe4000001ff00 */
[----:B------:R-:W-:Y:S02]  /*6160*/  CS2R R146, SRZ ;  /* 0x0000000000927805 */ /* 0x000fe4000001ff00 */
[----:B------:R-:W-:Y:S02]  /*6170*/  CS2R R144, SRZ ;  /* 0x0000000000907805 */ /* 0x000fe4000001ff00 */
[----:B------:R-:W-:Y:S02]  /*6180*/  CS2R R154, SRZ ;  /* 0x00000000009a7805 */ /* 0x000fe4000001ff00 */
[----:B------:R-:W-:Y:S01]  /*6190*/  CS2R R152, SRZ ;  /* 0x0000000000987805 */ /* 0x000fe2000001ff00 */
[----:B------:R-:W-:Y:S06]  /*61a0*/  @P1 BRA `(.L_x_106) ;  /* 0x00000000000c1947 */ /* 0x000fec0003800000 */
[----:B------:R-:W-:Y:S04]  /*61b0*/  SHF.L.U32 R2, R165, 0x1f, RZ ;  /* 0x0000001fa5027819 */ /* 0x000fe800000006ff */
[----:B------:R-:W2:Y:S02]  /*61c0*/  SYNCS.PHASECHK.TRANS64.TRYWAIT P1, [R3+URZ+0x30], R2 ;  /* 0x00003002030075a7 */ /* 0x000ea400080211ff */
[----:B--2---:R-:W-:Y:S05]  /*61d0*/  @!P1 BRA `(.L_x_107) ;  /* 0x0000003400589947 */ /* 0x004fea0003800000 */
.L_x_106:
[----:B------:R-:W-:Y:S05]  /*61e0*/  BSYNC B0 ;  /* 0x0000000000007941 */ /* 0x000fea0003800000 */
.L_x_105:
[----:B------:R-:W-:Y:S01]  /*61f0*/  ISETP.NE.AND P1, PT, R187, RZ, PT ;  /* 0x000000ffbb00720c */ /* 0x000fe20003f25270 */
[----:B--2---:R-:W-:Y:S02]  /*6200*/  VIADD R3, R3, 0x40 ;  /* 0x0000004003037836 */ /* 0x004fe40000000000 */
[----:B------:R-:W-:Y:S03]  /*6210*/  VIADD R166, R166, 0x1 ;  /* 0x00000001a6a67836 */ /* 0x000fe60000000000 */
[----:B-1----:R-:W-:Y:S07]  /*6220*/  PRMT R0, R0, 0x654, R3 ;  /* 0x0000065400007816 */ /* 0x002fee0000000003 */
[----:B------:R1:W2:Y:S04]  /*6230*/  @P1 LDS.128 R140, [R7] ;  /* 0x00000000078c1984 */ /* 0x0002a80000000c00 */
[----:B------:R1:W1:Y:S04]  /*6240*/  @P1 LDS.128 R148, [R6+0x20] ;  /* 0x0000200006941984 */ /* 0x0002680000000c00 */
[----:B------:R1:W1:Y:S04]  /*6250*/  @P1 LDS.128 R144, [R8+0x10] ;  /* 0x0000100008901984 */ /* 0x0002680000000c00 */
[----:B------:R1:W1:Y:S01]  /*6260*/  @P1 LDS.128 R152, [R5+0x10] ;  /* 0x0000100005981984 */ /* 0x0002620000000c00 */
[C---:B------:R-:W-:Y:S01]  /*6270*/  ISETP.NE.AND P1, PT, R166.reuse, 0x2, PT ;  /* 0x00000002a600780c */ /* 0x040fe20003f25270 */
[----:B------:R-:W-:Y:S01]  /*6280*/  @!PT LDS RZ, [RZ] ;  /* 0x00000000fffff984 */ /* 0x000fe20000000800 */
[----:B------:R-:W-:Y:S01]  /*6290*/  @!PT LDS RZ, [RZ] ;  /* 0x00000000fffff984 */ /* 0x000fe20000000800 */
[----:B------:R-:W-:Y:S01]  /*62a0*/  @!PT LDS RZ, [RZ] ;  /* 0x00000000fffff984 */ /* 0x000fe20000000800 */
[----:B------:R-:W-:Y:S01]  /*62b0*/  @!PT LDS RZ, [RZ] ;  /* 0x00000000fffff984 */ /* 0x000fe20000000800 */
[----:B------:R5:W-:Y:S06]  /*62c0*/  MEMBAR.ALL.CTA ;  /* 0x0000000000007992 */ /* 0x000bec0000008000 */
[----:B-----5:R-:W5:Y:S01]  /*62d0*/  FENCE.VIEW.ASYNC.S ;  /* 0x00000000000073c6 */ /* 0x020f620000000000 */
[----:B------:R-:W-:Y:S01]  /*62e0*/  SEL R166, R166, RZ, P1 ;  /* 0x000000ffa6a67207 */ /* 0x000fe20000800000 */
[----:B-----5:R5:W-:Y:S02]  /*62f0*/  SYNCS.ARRIVE.TRANS64.RED.A1T0 RZ, [R0+URZ], RZ ;  /* 0x000000ff00ff79a7 */ /* 0x020be400081004ff */
[----:B-----5:R-:W-:Y:S04]  /*6300*/  SEL R0, RZ, 0x1, P1 ;  /* 0x00000001ff007807 */ /* 0x020fe80000800000 */
[----:B--2---:R-:W-:Y:S02]  /*6310*/  LOP3.LUT R165, R165, R0, RZ, 0x3c, !PT ;  /* 0x00000000a5a57212 */ /* 0x004fe400078e3cff */
.L_x_104:
[----:B------:R-:W-:Y:S05]  /*6320*/  BSYNC B1 ;  /* 0x0000000000017941 */ /* 0x000fea0003800000 */
.L_x_103:
[----:B------:R-:W-:Y:S04]  /*6330*/  SHF.R.U32.HI R0, RZ, 0x15, R71 ;  /* 0x00000015ff007819 */ /* 0x000fe80000011647 */
[----:B------:R-:W-:Y:S01]  /*6340*/  LOP3.LUT P1, RZ, R0, 0x3, R159, 0x48, !PT ;  /* 0x0000000300ff7812 */ /* 0x000fe2000782489f */
[----:B------:R-:W-:Y:S01]  /*6350*/  @!UPT UIADD3 URZ, UPT, UPT, URZ, URZ, URZ ;  /* 0x000000fffffff290 */ /* 0x000fe2000fffe0ff */
[----:B----4-:R-:W-:Y:S11]  /*6360*/  @P0 BRA `(.L_x_108) ;  /* 0x0000000000080947 */ /* 0x010ff60003800000 */
[----:B------:R-:W2:Y:S02]  /*6370*/  SYNCS.PHASECHK.TRANS64.TRYWAIT P0, [R161+URZ+0x80], R4 ;  /* 0x00008004a10075a7 */ /* 0x000ea400080011ff */
[----:B--2---:R-:W-:Y:S05]  /*6380*/  @!P0 BRA `(.L_x_109) ;  /* 0x0000003400008947 */ /* 0x004fea0003800000 */
.L_x_108:
[----:B------:R-:W-:Y:S04]  /*6390*/  BSSY.RECONVERGENT B6, `(.L_x_110) ;  /* 0x0000012000067945 */ /* 0x000fe80003800200 */
[----:B------:R-:W-:Y:S05]  /*63a0*/  @!P1 BRA `(.L_x_111) ;  /* 0x0000000000409947 */ /* 0x000fea0003800000 */
[----:B------:R-:W4:Y:S01]  /*63b0*/  LDCU.64 UR8, c[0x4][0x70] ;  /* 0x01000e00ff0877ac */ /* 0x000f220008000a00 */
[----:B------:R-:W-:Y:S01]  /*63c0*/  MOV R3, 0x0 ;  /* 0x0000000000037802 */ /* 0x000fe20000000f00 */
[----:B------:R-:W-:Y:S02]  /*63d0*/  HFMA2 R12, -RZ, RZ, 0, 5.9604644775390625e-08 ;  /* 0x00000001ff0c7431 */ /* 0x000fe400000001ff */
[----:B-1----:R-:W-:Y:S02]  /*63e0*/  IMAD.MOV.U32 R8, RZ, RZ, 0x192 ;  /* 0x00000192ff087424 */ /* 0x002fe400078e00ff */
[----:B------:R-:W-:Y:S01]  /*63f0*/  IMAD.MOV.U32 R13, RZ, RZ, RZ ;  /* 0x000000ffff0d7224 */ /* 0x000fe200078e00ff */
[----:B------:R-:W1:Y:S01]  /*6400*/  LDCU.64 UR6, c[0x4][0x78] ;  /* 0x01000f00ff0677ac */ /* 0x000e620008000a00 */
[----:B------:R-:W3:Y:S01]  /*6410*/  LDC.64 R2, c[0x4][R3] ;  /* 0x0100000003027b82 */ /* 0x000ee20000000a00 */
[----:B------:R-:W5:Y:S01]  /*6420*/  LDCU.64 UR4, c[0x4][0x10] ;  /* 0x01000200ff0477ac */ /* 0x000f620008000a00 */
[----:B----4-:R-:W-:Y:S01]  /*6430*/  MOV R5, UR9 ;  /* 0x0000000900057c02 */ /* 0x010fe20008000f00 */
[----:B--2---:R-:W-:Y:S01]  /*6440*/  IMAD.U32 R4, RZ, RZ, UR8 ;  /* 0x00000008ff047e24 */ /* 0x004fe2000f8e00ff */
[----:B-1----:R-:W-:Y:S01]  /*6450*/  MOV R7, UR7 ;  /* 0x0000000700077c02 */ /* 0x002fe20008000f00 */
[----:B------:R-:W-:Y:S01]  /*6460*/  IMAD.U32 R6, RZ, RZ, UR6 ;  /* 0x00000006ff067e24 */ /* 0x000fe2000f8e00ff */
[----:B-----5:R-:W-:Y:S01]  /*6470*/  MOV R11, UR5 ;  /* 0x00000005000b7c02 */ /* 0x020fe20008000f00 */
[----:B------:R-:W-:Y:S02]  /*6480*/  IMAD.U32 R10, RZ, RZ, UR4 ;  /* 0x00000004ff0a7e24 */ /* 0x000fe4000f8e00ff */
[----:B------:R-:W-:Y:S07]  /*6490*/  LEPC R20, `(.L_x_111) ;  /* 0x000000001014794e */ /* 0x000fee0000000000 */
[----:B---3--:R-:W-:Y:S05]  /*64a0*/  CALL.ABS.NOINC R2 ;  /* 0x0000000002007343 */ /* 0x008fea0003c00000 */
.L_x_111:
[----:B------:R-:W-:Y:S05]  /*64b0*/  BSYNC.RECONVERGENT B6 ;  /* 0x0000000000067941 */ /* 0x000fea0003800200 */
.L_x_110:
[-C--:B------:R-:W-:Y:S01]  /*64c0*/  F2FP.F16.E5M2.UNPACK_B R74, R140.reuse ;  /* 0x0000008cff4a723e */ /* 0x080fe200020004ff */
[----:B------:R-:W-:Y:S05]  /*64d0*/  WARPSYNC.ALL ;  /* 0x0000000000007948 */ /* 0x000fea0003800000 */
[----:B------:R-:W-:Y:S01]  /*64e0*/  R2UR UR4, R71 ;  /* 0x00000000470472ca */ /* 0x000fe200000e0000 */
[--C-:B------:R-:W-:Y:S01]  /*64f0*/  HADD2.F32 R72, -RZ, R74.reuse.H0_H0 ;  /* 0x2000004aff487230 */ /* 0x100fe20000004100 */
[----:B------:R-:W-:Y:S01]  /*6500*/  F2FP.F16.E5M2.UNPACK_B R76, R140.H1 ;  /* 0x0000008cff4c723e */ /* 0x000fe200030004ff */
[----:B------:R-:W-:Y:S01]  /*6510*/  HADD2.F32 R75, -RZ, R74.H1_H1 ;  /* 0x3000004aff4b7230 */ /* 0x000fe20000004100 */
[-C--:B------:R-:W-:Y:S01]  /*6520*/  F2FP.F16.E5M2.UNPACK_B R78, R141.reuse ;  /* 0x0000008dff4e723e */ /* 0x080fe200020004ff */
[----:B------:R-:W-:Y:S01]  /*6530*/  BSSY.RECONVERGENT B0, `(.L_x_112) ;  /* 0x000011d000007945 */ /* 0x000fe20003800200 */
[----:B------:R-:W-:Y:S01]  /*6540*/  F2FP.F16.E5M2.UNPACK_B R80, R141.H1 ;  /* 0x0000008dff50723e */ /* 0x000fe200030004ff */
[----:B------:R-:W-:Y:S01]  /*6550*/  HADD2.F32 R74, -RZ, R76.H0_H0 ;  /* 0x2000004cff4a7230 */ /* 0x000fe20000004100 */
[-C--:B------:R-:W-:Y:S01]  /*6560*/  F2FP.F16.E5M2.UNPACK_B R82, R142.reuse ;  /* 0x0000008eff52723e */ /* 0x080fe200020004ff */
[--C-:B------:R-:W-:Y:S01]  /*6570*/  HADD2.F32 R77, -RZ, R78.reuse.H0_H0 ;  /* 0x2000004eff4d7230 */ /* 0x100fe20000004100 */
[----:B------:R-:W-:Y:S01]  /*6580*/  F2FP.F16.E5M2.UNPACK_B R84, R142.H1 ;  /* 0x0000008eff54723e */ /* 0x000fe200030004ff */
[----:B------:R-:W-:Y:S01]  /*6590*/  HADD2.F32 R78, -RZ, R78.H1_H1 ;  /* 0x3000004eff4e7230 */ /* 0x000fe20000004100 */
[-C--:B------:R-:W-:Y:S01]  /*65a0*/  F2FP.F16.E5M2.UNPACK_B R86, R143.reuse ;  /* 0x0000008fff56723e */ /* 0x080fe200020004ff */
[----:B-12---:R-:W3:Y:S01]  /*65b0*/  LDTM.x64 R4, tmem[UR4] ;  /* 0x00000004000479ee */ /* 0x006ee20008340000 */
[----:B------:R-:W-:Y:S01]  /*65c0*/  F2FP.F16.E5M2.UNPACK_B R88, R143.H1 ;  /* 0x0000008fff58723e */ /* 0x000fe200030004ff */
[----:B------:R-:W-:Y:S01]  /*65d0*/  HADD2.F32 R76, -RZ, R76.H1_H1 ;  /* 0x3000004cff4c7230 */ /* 0x000fe20000004100 */
[-C--:B------:R-:W-:Y:S01]  /*65e0*/  F2FP.F16.E5M2.UNPACK_B R90, R144.reuse ;  /* 0x00000090ff5a723e */ /* 0x080fe200020004ff */
[----:B------:R-:W-:Y:S01]  /*65f0*/  HADD2.F32 R79, -RZ, R80.H0_H0 ;  /* 0x20000050ff4f7230 */ /* 0x000fe20000004100 */
[----:B------:R-:W-:Y:S01]  /*6600*/  F2FP.F16.E5M2.UNPACK_B R92, R144.H1 ;  /* 0x00000090ff5c723e */ /* 0x000fe200030004ff */
[--C-:B------:R-:W-:Y:S01]  /*6610*/  HADD2.F32 R81, -RZ, R82.reuse.H0_H0 ;  /* 0x20000052ff517230 */ /* 0x100fe20000004100 */
[----:B------:R-:W-:Y:S01]  /*6620*/  ISETP.NE.AND P6, PT, R172, RZ, PT ;  /* 0x000000ffac00720c */ /* 0x000fe20003fc5270 */
[----:B------:R-:W-:Y:S01]  /*6630*/  HADD2.F32 R82, -RZ, R82.H1_H1 ;  /* 0x30000052ff527230 */ /* 0x000fe20000004100 */
[----:B------:R-:W-:Y:S01]  /*6640*/  SHF.L.U32 R196, R164, 0x4, RZ ;  /* 0x00000004a4c47819 */ /* 0x000fe200000006ff */
[--C-:B------:R-:W-:Y:S01]  /*6650*/  HADD2.F32 R85, -RZ, R86.reuse.H0_H0 ;  /* 0x20000056ff557230 */ /* 0x100fe20000004100 */
[----:B------:R-:W-:Y:S01]  /*6660*/  SHF.L.U32 R200, R163, 0x4, RZ ;  /* 0x00000004a3c87819 */ /* 0x000fe200000006ff */
[----:B------:R-:W-:Y:S01]  /*6670*/  HADD2.F32 R86, -RZ, R86.H1_H1 ;  /* 0x30000056ff567230 */ /* 0x000fe20000004100 */
[C---:B------:R-:W-:Y:S01]  /*6680*/  IADD3 R179, PT, PT, R171.reuse, R196, RZ ;  /* 0x000000c4abb37210 */ /* 0x040fe20007ffe0ff */
[--C-:B------:R-:W-:Y:S01]  /*6690*/  HADD2.F32 R89, -RZ, R90.reuse.H0_H0 ;  /* 0x2000005aff597230 */ /* 0x100fe20000004100 */
[----:B------:R-:W-:Y:S01]  /*66a0*/  IADD3 R185, PT, PT, R171, R200, RZ ;  /* 0x000000c8abb97210 */ /* 0x000fe20007ffe0ff */
[----:B------:R-:W-:Y:S01]  /*66b0*/  HADD2.F32 R90, -RZ, R90.H1_H1 ;  /* 0x3000005aff5a7230 */ /* 0x000fe20000004100 */
[----:B------:R-:W-:Y:S01]  /*66c0*/  SHF.L.U32 R198, R169, 0x4, RZ ;  /* 0x00000004a9c67819 */ /* 0x000fe200000006ff */
[----:B------:R-:W-:Y:S01]  /*66d0*/  HADD2.F32 R80, -RZ, R80.H1_H1 ;  /* 0x30000050ff507230 */ /* 0x000fe20000004100 */
[----:B------:R-:W-:Y:S01]  /*66e0*/  F2FP.F16.E5M2.UNPACK_B R94, R145 ;  /* 0x00000091ff5e723e */ /* 0x000fe200020004ff */
[--C-:B------:R-:W-:Y:S01]  /*66f0*/  HADD2.F32 R83, -RZ, R84.reuse.H0_H0 ;  /* 0x20000054ff537230 */ /* 0x100fe20000004100 */
[----:B------:R-:W-:Y:S01]  /*6700*/  IADD3 R184, PT, PT, R198, R179, RZ ;  /* 0x000000b3c6b87210 */ /* 0x000fe20007ffe0ff */
[----:B------:R-:W-:Y:S01]  /*6710*/  HADD2.F32 R84, -RZ, R84.H1_H1 ;  /* 0x30000054ff547230 */ /* 0x000fe20000004100 */
[----:B------:R-:W-:Y:S01]  /*6720*/  F2FP.F16.E5M2.UNPACK_B R98, R146 ;  /* 0x00000092ff62723e */ /* 0x000fe200020004ff */
[C---:B---3--:R-:W-:Y:S01]  /*6730*/  FMUL R0, R70.reuse, R4 ;  /* 0x0000000446007220 */ /* 0x048fe20000400000 */
[C---:B------:R-:W-:Y:S01]  /*6740*/  FMUL R2, R70.reuse, R5 ;  /* 0x0000000546027220 */ /* 0x040fe20000400000 */
[C---:B------:R-:W-:Y:S01]  /*6750*/  FMUL R4, R70.reuse, R8 ;  /* 0x0000000846047220 */ /* 0x040fe20000400000 */
[C---:B------:R-:W-:Y:S01]  /*6760*/  FMUL R5, R70.reuse, R9 ;  /* 0x0000000946057220 */ /* 0x040fe20000400000 */
[C---:B------:R-:W-:Y:S01]  /*6770*/  FFMA R0, R73.reuse, R72, R0 ;  /* 0x0000004849007223 */ /* 0x040fe20000000000 */
[C---:B------:R-:W-:Y:S01]  /*6780*/  FFMA R2, R73.reuse, R75, R2 ;  /* 0x0000004b49027223 */ /* 0x040fe20000000002 */
[C---:B------:R-:W-:Y:S01]  /*6790*/  FMUL R8, R70.reuse, R12 ;  /* 0x0000000c46087220 */ /* 0x040fe20000400000 */
[C---:B------:R-:W-:Y:S01]  /*67a0*/  FMUL R9, R70.reuse, R13 ;  /* 0x0000000d46097220 */ /* 0x040fe20000400000 */
[C---:B------:R-:W-:Y:S01]  /*67b0*/  FMUL R12, R70.reuse, R16 ;  /* 0x00000010460c7220 */ /* 0x040fe20000400000 */
[C---:B------:R-:W-:Y:S01]  /*67c0*/  FMUL R13, R70.reuse, R17 ;  /* 0x00000011460d7220 */ /* 0x040fe20000400000 */
[C---:B------:R-:W-:Y:S01]  /*67d0*/  FMUL R16, R70.reuse, R20 ;  /* 0x0000001446107220 */ /* 0x040fe20000400000 */
[C---:B------:R-:W-:Y:S01]  /*67e0*/  FMUL R17, R70.reuse, R21 ;  /* 0x0000001546117220 */ /* 0x040fe20000400000 */
[--C-:B------:R-:W-:Y:S02]  /*67f0*/  HADD2.F32 R93, -RZ, R94.reuse.H0_H0 ;  /* 0x2000005eff5d7230 */ /* 0x100fe40000004100 */
[C---:B------:R-:W-:Y:S01]  /*6800*/  FMUL R20, R70.reuse, R24 ;  /* 0x0000001846147220 */ /* 0x040fe20000400000 */
[----:B------:R-:W-:Y:S02]  /*6810*/  HADD2.F32 R94, -RZ, R94.H1_H1 ;  /* 0x3000005eff5e7230 */ /* 0x000fe40000004100 */
[C---:B------:R-:W-:Y:S01]  /*6820*/  FMUL R21, R70.reuse, R25 ;  /* 0x0000001946157220 */ /* 0x040fe20000400000 */
[--C-:B------:R-:W-:Y:S02]  /*6830*/  HADD2.F32 R97, -RZ, R98.reuse.H0_H0 ;  /* 0x20000062ff617230 */ /* 0x100fe40000004100 */
[C---:B------:R-:W-:Y:S01]  /*6840*/  FMUL R24, R70.reuse, R28 ;  /* 0x0000001c46187220 */ /* 0x040fe20000400000 */
[----:B------:R-:W-:Y:S02]  /*6850*/  HADD2.F32 R98, -RZ, R98.H1_H1 ;  /* 0x30000062ff627230 */ /* 0x000fe40000004100 */
[C---:B------:R-:W-:Y:S01]  /*6860*/  FMUL R25, R70.reuse, R29 ;  /* 0x0000001d46197220 */ /* 0x040fe20000400000 */
[C---:B------:R-:W-:Y:S01]  /*6870*/  FMUL R28, R70.reuse, R32 ;  /* 0x00000020461c7220 */ /* 0x040fe20000400000 */
[C---:B------:R-:W-:Y:S01]  /*6880*/  FMUL R29, R70.reuse, R33 ;  /* 0x00000021461d7220 */ /* 0x040fe20000400000 */
[C---:B------:R-:W-:Y:S01]  /*6890*/  FMUL R32, R70.reuse, R36 ;  /* 0x0000002446207220 */ /* 0x040fe20000400000 */
[----:B------:R-:W-:Y:S01]  /*68a0*/  F2FP.F16.E5M2.UNPACK_B R96, R145.H1 ;  /* 0x00000091ff60723e */ /* 0x000fe200030004ff */
[C---:B------:R-:W-:Y:S01]  /*68b0*/  FMUL R33, R70.reuse, R37 ;  /* 0x0000002546217220 */ /* 0x040fe20000400000 */
[C---:B------:R-:W-:Y:S01]  /*68c0*/  FMUL R36, R70.reuse, R40 ;  /* 0x0000002846247220 */ /* 0x040fe20000400000 */
[----:B------:R-:W-:Y:S01]  /*68d0*/  F2FP.F16.E5M2.UNPACK_B R100, R146.H1 ;  /* 0x00000092ff64723e */ /* 0x000fe200030004ff */
[C---:B------:R-:W-:Y:S01]  /*68e0*/  FMUL R37, R70.reuse, R41 ;  /* 0x0000002946257220 */ /* 0x040fe20000400000 */
[C---:B------:R-:W-:Y:S01]  /*68f0*/  FMUL R40, R70.reuse, R44 ;  /* 0x0000002c46287220 */ /* 0x040fe20000400000 */
[----:B------:R-:W-:Y:S01]  /*6900*/  F2FP.F16.E5M2.UNPACK_B R102, R147 ;  /* 0x00000093ff66723e */ /* 0x000fe200020004ff */
[C---:B------:R-:W-:Y:S01]  /*6910*/  FMUL R41, R70.reuse, R45 ;  /* 0x0000002d46297220 */ /* 0x040fe20000400000 */
[C---:B------:R-:W-:Y:S01]  /*6920*/  FMUL R44, R70.reuse, R48 ;  /* 0x00000030462c7220 */ /* 0x040fe20000400000 */
[----:B------:R-:W-:Y:S01]  /*6930*/  F2FP.F16.E5M2.UNPACK_B R104, R147.H1 ;  /* 0x00000093ff68723e */ /* 0x000fe200030004ff */
[C---:B------:R-:W-:Y:S01]  /*6940*/  FMUL R45, R70.reuse, R49 ;  /* 0x00000031462d7220 */ /* 0x040fe20000400000 */
[--C-:B------:R-:W-:Y:S02]  /*6950*/  HADD2.F32 R101, -RZ, R102.reuse.H0_H0 ;  /* 0x20000066ff657230 */ /* 0x100fe40000004100 */
[C---:B------:R-:W-:Y:S01]  /*6960*/  FMUL R48, R70.reuse, R52 ;  /* 0x0000003446307220 */ /* 0x040fe20000400000 */
[----:B------:R-:W-:Y:S01]  /*6970*/  F2FP.F16.E5M2.UNPACK_B R106, R148 ;  /* 0x00000094ff6a723e */ /* 0x000fe200020004ff */
[----:B------:R-:W-:Y:S02]  /*6980*/  HADD2.F32 R102, -RZ, R102.H1_H1 ;  /* 0x30000066ff667230 */ /* 0x000fe40000004100 */
[C---:B------:R-:W-:Y:S01]  /*6990*/  FMUL R49, R70.reuse, R53 ;  /* 0x0000003546317220 */ /* 0x040fe20000400000 */
[C---:B------:R-:W-:Y:S01]  /*69a0*/  FMUL R52, R70.reuse, R56 ;  /* 0x0000003846347220 */ /* 0x040fe20000400000 */
[----:B------:R-:W-:Y:S01]  /*69b0*/  F2FP.F16.E5M2.UNPACK_B R108, R148.H1 ;  /* 0x00000094ff6c723e */ /* 0x000fe200030004ff */
[--C-:B------:R-:W-:Y:S02]  /*69c0*/  HADD2.F32 R105, -RZ, R106.reuse.H0_H0 ;  /* 0x2000006aff697230 */ /* 0x100fe40000004100 */
[C---:B------:R-:W-:Y:S01]  /*69d0*/  FMUL R53, R70.reuse, R57 ;  /* 0x0000003946357220 */ /* 0x040fe20000400000 */
[----:B------:R-:W-:Y:S02]  /*69e0*/  HADD2.F32 R106, -RZ, R106.H1_H1 ;  /* 0x3000006aff6a7230 */ /* 0x000fe40000004100 */
        /* <DEDUP_REMOVED lines=11> */
[C---:B------:R-:W-:Y:S01]  /*6aa0*/  FFMA R3, R73.reuse, R74, R3 ;  /* 0x0000004a49037223 */ /* 0x040fe20000000003 */
[----:B------:R-:W-:Y:S01]  /*6ab0*/  F2FP.F16.E5M2.UNPACK_B R116, R150.H1 ;  /* 0x00000096ff74723e */ /* 0x000fe200030004ff */
[--C-:B------:R-:W-:Y:S02]  /*6ac0*/  HADD2.F32 R113, -RZ, R114.reuse.H0_H0 ;  /* 0x20000072ff717230 */ /* 0x100fe40000004100 */
[C---:B------:R-:W-:Y:S01]  /*6ad0*/  FFMA R7, R73.reuse, R76, R7 ;  /* 0x0000004c49077223 */ /* 0x040fe20000000007 */
[C---:B------:R-:W-:Y:S01]  /*6ae0*/  FFMA R4, R73.reuse, R77, R4 ;  /* 0x0000004d49047223 */ /* 0x040fe20000000004 */
[----:B------:R-:W-:Y:S01]  /*6af0*/  F2FP.F16.E5M2.UNPACK_B R118, R151 ;  /* 0x00000097ff76723e */ /* 0x000fe200020004ff */
[----:B------:R-:W-:Y:S01]  /*6b00*/  FFMA R5, R73, R78, R5 ;  /* 0x0000004e49057223 */ /* 0x000fe20000000005 */
[----:B------:R-:W-:Y:S01]  /*6b10*/  HADD2.F32 R114, -RZ, R114.H1_H1 ;  /* 0x30000072ff727230 */ /* 0x000fe20000004100 */
[----:B------:R-:W-:Y:S01]  /*6b20*/  F2FP.SATFINITE.E5M2.F32.PACK_AB_MERGE_C R173, R7, R3, RZ ;  /* 0x0000000307ad723e */ /* 0x000fe200048060ff */
[C---:B------:R-:W-:Y:S01]  /*6b30*/  FMUL R6, R70.reuse, R10 ;  /* 0x0000000a46067220 */ /* 0x040fe20000400000 */
[--C-:B------:R-:W-:Y:S02]  /*6b40*/  HADD2.F32 R117, -RZ, R118.reuse.H0_H0 ;  /* 0x20000076ff757230 */ /* 0x100fe40000004100 */
[----:B------:R-:W-:Y:S01]  /*6b50*/  FMUL R11, R70, R11 ;  /* 0x0000000b460b7220 */ /* 0x000fe20000400000 */
[----:B------:R-:W-:Y:S01]  /*6b60*/  F2FP.SATFINITE.E5M2.F32.PACK_AB_MERGE_C R172, R2, R0, R173 ;  /* 0x0000000002ac723e */ /* 0x000fe200048060ad */
[C---:B------:R-:W-:Y:S01]  /*6b70*/  FFMA R6, R73.reuse, R79, R6 ;  /* 0x0000004f49067223 */ /* 0x040fe20000000006 */
[----:B------:R-:W-:Y:S02]  /*6b80*/  HADD2.F32 R118, -RZ, R118.H1_H1 ;  /* 0x30000076ff767230 */ /* 0x000fe40000004100 */
[C---:B------:R-:W-:Y:S01]  /*6b90*/  FFMA R11, R73.reuse, R80, R11 ;  /* 0x00000050490b7223 */ /* 0x040fe2000000000b */
[C---:B------:R-:W-:Y:S01]  /*6ba0*/  FFMA R8, R73.reuse, R81, R8 ;  /* 0x0000005149087223 */ /* 0x040fe20000000008 */
[----:B------:R-:W-:Y:S01]  /*6bb0*/  F2FP.F16.E5M2.UNPACK_B R120, R151.H1 ;  /* 0x00000097ff78723e */ /* 0x000fe200030004ff */
[----:B------:R-:W-:Y:S01]  /*6bc0*/  FFMA R9, R73, R82, R9 ;  /* 0x0000005249097223 */ /* 0x000fe20000000009 */
[C---:B------:R-:W-:Y:S01]  /*6bd0*/  FMUL R10, R70.reuse, R14 ;  /* 0x0000000e460a7220 */ /* 0x040fe20000400000 */
[----:B------:R-:W-:Y:S01]  /*6be0*/  F2FP.F16.E5M2.UNPACK_B R122, R152 ;  /* 0x00000098ff7a723e */ /* 0x000fe200020004ff */
[C---:B------:R-:W-:Y:S01]  /*6bf0*/  FMUL R15, R70.reuse, R15 ;  /* 0x0000000f460f7220 */ /* 0x040fe20000400000 */
[----:B------:R-:W-:Y:S01]  /*6c00*/  HADD2.F32 R87, -RZ, R88.H0_H0 ;  /* 0x20000058ff577230 */ /* 0x000fe20000004100 */
[----:B------:R-:W-:Y:S01]  /*6c10*/  F2FP.SATFINITE.E5M2.F32.PACK_AB_MERGE_C R174, R11, R6, RZ ;  /* 0x000000060bae723e */ /* 0x000fe200048060ff */
[C---:B------:R-:W-:Y:S01]  /*6c20*/  FFMA R10, R73.reuse, R83, R10 ;  /* 0x00000053490a7223 */ /* 0x040fe2000000000a */
[C---:B------:R-:W-:Y:S01]  /*6c30*/  FFMA R15, R73.reuse, R84, R15 ;  /* 0x00000054490f7223 */ /* 0x040fe2000000000f */
[C---:B------:R-:W-:Y:S01]  /*6c40*/  FFMA R12, R73.reuse, R85, R12 ;  /* 0x00000055490c7223 */ /* 0x040fe2000000000c */
[----:B------:R-:W-:Y:S01]  /*6c50*/  F2FP.F16.E5M2.UNPACK_B R124, R152.H1 ;  /* 0x00000098ff7c723e */ /* 0x000fe200030004ff */
[----:B------:R-:W-:Y:S01]  /*6c60*/  FFMA R13, R73, R86, R13 ;  /* 0x00000056490d7223 */ /* 0x000fe2000000000d */
[----:B------:R-:W-:Y:S01]  /*6c70*/  F2FP.SATFINITE.E5M2.F32.PACK_AB_MERGE_C R173, R5, R4, R174 ;  /* 0x0000000405ad723e */ /* 0x000fe200048060ae */
[--C-:B------:R-:W-:Y:S01]  /*6c80*/  HADD2.F32 R121, -RZ, R122.reuse.H0_H0 ;  /* 0x2000007aff797230 */ /* 0x100fe20000004100 */
[----:B------:R-:W-:Y:S01]  /*6c90*/  F2FP.SATFINITE.E5M2.F32.PACK_AB_MERGE_C R174, R15, R10, RZ ;  /* 0x0000000a0fae723e */ /* 0x000fe200048060ff */
[----:B------:R-:W-:Y:S02]  /*6ca0*/  HADD2.F32 R122, -RZ, R122.H1_H1 ;  /* 0x3000007aff7a7230 */ /* 0x000fe40000004100 */
[C---:B------:R-:W-:Y:S01]  /*6cb0*/  FMUL R14, R70.reuse, R18 ;  /* 0x00000012460e7220 */ /* 0x040fe20000400000 */
[----:B------:R-:W-:Y:S01]  /*6cc0*/  HADD2.F32 R88, -RZ, R88.H1_H1 ;  /* 0x30000058ff587230 */ /* 0x000fe20000004100 */
[----:B------:R-:W-:Y:S01]  /*6cd0*/  F2FP.SATFINITE.E5M2.F32.PACK_AB_MERGE_C R174, R9, R8, R174 ;  /* 0x0000000809ae723e */ /* 0x000fe200048060ae */
[C---:B------:R-:W-:Y:S01]  /*6ce0*/  FMUL R19, R70.reuse, R19 ;  /* 0x0000001346137220 */ /* 0x040fe20000400000 */
[--C-:B------:R-:W-:Y:S02]  /*6cf0*/  HADD2.F32 R91, -RZ, R92.reuse.H0_H0 ;  /* 0x2000005cff5b7230 */ /* 0x100fe40000004100 */
[C---:B------:R-:W-:Y:S01]  /*6d00*/  FFMA R14, R73.reuse, R87, R14 ;  /* 0x00000057490e7223 */ /* 0x040fe2000000000e */
[----:B------:R-:W-:Y:S02]  /*6d10*/  HADD2.F32 R92, -RZ, R92.H1_H1 ;  /* 0x3000005cff5c7230 */ /* 0x000fe40000004100 */
[C---:B------:R-:W-:Y:S01]  /*6d20*/  FFMA R19, R73.reuse, R88, R19 ;  /* 0x0000005849137223 */ /* 0x040fe20000000013 */
[C---:B------:R-:W-:Y:S01]  /*6d30*/  FFMA R16, R73.reuse, R89, R16 ;  /* 0x0000005949107223 */ /* 0x040fe20000000010 */
        /* <DEDUP_REMOVED lines=17> */
[----:B------:R1:W-:Y:S01]  /*6e50*/  STS.128 [R137+UR44+0x4200], R172 ;  /* 0x004200ac89007988 */ /* 0x0003e20008000c2c */
[----:B------:R-:W-:Y:S01]  /*6e60*/  F2FP.SATFINITE.E5M2.F32.PACK_AB_MERGE_C R180, R17, R16, R180 ;  /* 0x0000001011b4723e */ /* 0x000fe200048060b4 */
[C---:B------:R-:W-:Y:S01]  /*6e70*/  FFMA R22, R73.reuse, R95, R22 ;  /* 0x0000005f49167223 */ /* 0x040fe20000000016 */
[C---:B------:R-:W-:Y:S01]  /*6e80*/  FMUL R27, R70.reuse, R27 ;  /* 0x0000001b461b7220 */ /* 0x040fe20000400000 */
[--C-:B------:R-:W-:Y:S02]  /*6e90*/  HADD2.F32 R99, -RZ, R100.reuse.H0_H0 ;  /* 0x20000064ff637230 */ /* 0x100fe40000004100 */
[C---:B------:R-:W-:Y:S01]  /*6ea0*/  FMUL R26, R70.reuse, R30 ;  /* 0x0000001e461a7220 */ /* 0x040fe20000400000 */
[----:B------:R-:W-:Y:S02]  /*6eb0*/  HADD2.F32 R100, -RZ, R100.H1_H1 ;  /* 0x30000064ff647230 */ /* 0x000fe40000004100 */
[C---:B------:R-:W-:Y:S01]  /*6ec0*/  FFMA R27, R73.reuse, R96, R27 ;  /* 0x00000060491b7223 */ /* 0x040fe2000000001b */
[C---:B------:R-:W-:Y:S01]  /*6ed0*/  FFMA R24, R73.reuse, R97, R24 ;  /* 0x0000006149187223 */ /* 0x040fe20000000018 */
[C---:B------:R-:W-:Y:S01]  /*6ee0*/  FFMA R25, R73.reuse, R98, R25 ;  /* 0x0000006249197223 */ /* 0x040fe20000000019 */
[----:B------:R-:W-:Y:S01]  /*6ef0*/  F2FP.F16.E5M2.UNPACK_B R130, R154 ;  /* 0x0000009aff82723e */ /* 0x000fe200020004ff */
[----:B------:R-:W-:Y:S01]  /*6f00*/  FFMA R26, R73, R99, R26 ;  /* 0x00000063491a7223 */ /* 0x000fe2000000001a */
[----:B------:R-:W-:Y:S01]  /*6f10*/  F2FP.SATFINITE.E5M2.F32.PACK_AB_MERGE_C R181, R27, R22, RZ ;  /* 0x000000161bb5723e */ /* 0x000fe200048060ff */
[C---:B------:R-:W-:Y:S01]  /*6f20*/  FMUL R31, R70.reuse, R31 ;  /* 0x0000001f461f7220 */ /* 0x040fe20000400000 */
[--C-:B------:R-:W-:Y:S02]  /*6f30*/  HADD2.F32 R103, -RZ, R104.reuse.H0_H0 ;  /* 0x20000068ff677230 */ /* 0x100fe40000004100 */
[C---:B------:R-:W-:Y:S01]  /*6f40*/  FMUL R30, R70.reuse, R34 ;  /* 0x00000022461e7220 */ /* 0x040fe20000400000 */
[----:B------:R-:W-:Y:S01]  /*6f50*/  HADD2.F32 R104, -RZ, R104.H1_H1 ;  /* 0x30000068ff687230 */ /* 0x000fe20000004100 */
[----:B------:R-:W-:Y:S01]  /*6f60*/  F2FP.SATFINITE.E5M2.F32.PACK_AB_MERGE_C R181, R21, R20, R181 ;  /* 0x0000001415b5723e */ /* 0x000fe200048060b5 */
[C---:B------:R-:W-:Y:S01]  /*6f70*/  FFMA R31, R73.reuse, R100, R31 ;  /* 0x00000064491f7223 */ /* 0x040fe2000000001f */
[C---:B------:R-:W-:Y:S01]  /*6f80*/  FFMA R28, R73.reuse, R101, R28 ;  /* 0x00000065491c7223 */ /* 0x040fe2000000001c */
[C---:B------:R-:W-:Y:S01]  /*6f90*/  FFMA R29, R73.reuse, R102, R29 ;  /* 0x00000066491d7223 */ /* 0x040fe2000000001d */
[----:B------:R-:W-:Y:S01]  /*6fa0*/  F2FP.F16.E5M2.UNPACK_B R132, R154.H1 ;  /* 0x0000009aff84723e */ /* 0x000fe200030004ff */
[----:B------:R-:W-:Y:S01]  /*6fb0*/  FFMA R30, R73, R103, R30 ;  /* 0x00000067491e7223 */ /* 0x000fe2000000001e */
[----:B------:R-:W-:Y:S01]  /*6fc0*/  F2FP.SATFINITE.E5M2.F32.PACK_AB_MERGE_C R182, R31, R26, RZ ;  /* 0x0000001a1fb6723e */ /* 0x000fe200048060ff */
[----:B------:R-:W-:Y:S02]  /*6fd0*/  HADD2.F32 R129, -RZ, R130.H0_H0 ;  /* 0x20000082ff817230 */ /* 0x000fe40000004100 */
[C---:B------:R-:W-:Y:S01]  /*6fe0*/  FMUL R35, R70.reuse, R35 ;  /* 0x0000002346237220 */ /* 0x040fe20000400000 */
[----:B------:R-:W-:Y:S01]  /*6ff0*/  HADD2.F32 R107, -RZ, R108.H0_H0 ;  /* 0x2000006cff6b7230 */ /* 0x000fe20000004100 */
[----:B------:R-:W-:Y:S01]  /*7000*/  F2FP.SATFINITE.E5M2.F32.PACK_AB_MERGE_C R182, R25, R24, R182 ;  /* 0x0000001819b6723e */ /* 0x000fe200048060b6 */
[----:B------:R-:W-:Y:S02]  /*7010*/  HADD2.F32 R130, -RZ, R130.H1_H1 ;  /* 0x30000082ff827230 */ /* 0x000fe40000004100 */
[C---:B------:R-:W-:Y:S01]  /*7020*/  FFMA R35, R73.reuse, R104, R35 ;  /* 0x0000006849237223 */ /* 0x040fe20000000023 */
[C---:B------:R-:W-:Y:S01]  /*7030*/  FFMA R32, R73.reuse, R105, R32 ;  /* 0x0000006949207223 */ /* 0x040fe20000000020 */
[----:B------:R-:W-:Y:S01]  /*7040*/  FFMA R33, R73, R106, R33 ;  /* 0x0000006a49217223 */ /* 0x000fe20000000021 */
[----:B------:R-:W-:Y:S02]  /*7050*/  HADD2.F32 R108, -RZ, R108.H1_H1 ;  /* 0x3000006cff6c7230 */ /* 0x000fe40000004100 */
        /* <DEDUP_REMOVED lines=16> */
[----:B------:R1:W-:Y:S01]  /*7160*/  STS.128 [R179+0x4010], R180 ;  /* 0x004010b4b3007388 */ /* 0x0003e20000000c00 */
[----:B------:R-:W-:Y:S01]  /*7170*/  F2FP.SATFINITE.E5M2.F32.PACK_AB_MERGE_C R188, R33, R32, R188 ;  /* 0x0000002021bc723e */ /* 0x000fe200048060bc */
[C---:B------:R-:W-:Y:S01]  /*7180*/  FFMA R38, R73.reuse, R111, R38 ;  /* 0x0000006f49267223 */ /* 0x040fe20000000026 */
[C---:B------:R-:W-:Y:S01]  /*7190*/  FMUL R43, R70.reuse, R43 ;  /* 0x0000002b462b7220 */ /* 0x040fe20000400000 */
[--C-:B------:R-:W-:Y:S02]  /*71a0*/  HADD2.F32 R115, -RZ, R116.reuse.H0_H0 ;  /* 0x20000074ff737230 */ /* 0x100fe40000004100 */
[----:B------:R-:W-:Y:S01]  /*71b0*/  FMUL R42, R70, R46 ;  /* 0x0000002e462a7220 */ /* 0x000fe20000400000 */
[----:B------:R-:W-:Y:S02]  /*71c0*/  HADD2.F32 R116, -RZ, R116.H1_H1 ;  /* 0x30000074ff747230 */ /* 0x000fe40000004100 */
[C---:B------:R-:W-:Y:S01]  /*71d0*/  FFMA R43, R73.reuse, R112, R43 ;  /* 0x00000070492b7223 */ /* 0x040fe2000000002b */
[C---:B------:R-:W-:Y:S01]  /*71e0*/  FFMA R40, R73.reuse, R113, R40 ;  /* 0x0000007149287223 */ /* 0x040fe20000000028 */
[C---:B------:R-:W-:Y:S01]  /*71f0*/  FFMA R41, R73.reuse, R114, R41 ;  /* 0x0000007249297223 */ /* 0x040fe20000000029 */
[----:B------:R-:W-:Y:S01]  /*7200*/  ISETP.NE.AND P0, PT, R178, RZ, PT ;  /* 0x000000ffb200720c */ /* 0x000fe20003f05270 */
        /* <DEDUP_REMOVED lines=10> */
[C---:B------:R-:W-:Y:S01]  /*72b0*/  FMUL R51, R70.reuse, R51 ;  /* 0x0000003346337220 */ /* 0x040fe20000400000 */
[--C-:B------:R-:W-:Y:S02]  /*72c0*/  HADD2.F32 R123, -RZ, R124.reuse.H0_H0 ;  /* 0x2000007cff7b7230 */ /* 0x100fe40000004100 */
[C---:B------:R-:W-:Y:S01]  /*72d0*/  FFMA R46, R73.reuse, R119, R46 ;  /* 0x00000077492e7223 */ /* 0x040fe2000000002e */
[----:B------:R-:W-:Y:S02]  /*72e0*/  HADD2.F32 R124, -RZ, R124.H1_H1 ;  /* 0x3000007cff7c7230 */ /* 0x000fe40000004100 */
[C---:B------:R-:W-:Y:S01]  /*72f0*/  FMUL R50, R70.reuse, R54 ;  /* 0x0000003646327220 */ /* 0x040fe20000400000 */
[C---:B------:R-:W-:Y:S01]  /*7300*/  FFMA R51, R73.reuse, R120, R51 ;  /* 0x0000007849337223 */ /* 0x040fe20000000033 */
[C---:B------:R-:W-:Y:S01]  /*7310*/  FMUL R55, R70.reuse, R55 ;  /* 0x0000003746377220 */ /* 0x040fe20000400000 */
[C---:B------:R-:W-:Y:S01]  /*7320*/  FFMA R48, R73.reuse, R121, R48 ;  /* 0x0000007949307223 */ /* 0x040fe20000000030 */
[C---:B------:R-:W-:Y:S01]  /*7330*/  FFMA R49, R73.reuse, R122, R49 ;  /* 0x0000007a49317223 */ /* 0x040fe20000000031 */
        /* <DEDUP_REMOVED lines=20> */
[----:B------:R-:W-:Y:S01]  /*7480*/  FFMA R63, R73, R132, R63 ;  /* 0x00000084493f7223 */ /* 0x000fe2000000003f */
[----:B------:R-:W-:Y:S01]  /*7490*/  FMUL R67, R70, R67 ;  /* 0x0000004346437220 */ /* 0x000fe20000400000 */
[----:B------:R-:W-:Y:S01]  /*74a0*/  F2FP.SATFINITE.E5M2.F32.PACK_AB_MERGE_C R190, R47, R42, RZ ;  /* 0x0000002a2fbe723e */ /* 0x000fe200048060ff */
[----:B------:R-:W-:Y:S01]  /*74b0*/  FFMA R60, R73, R133, R60 ;  /* 0x00000085493c7223 */ /* 0x000fe2000000003c */
[----:B------:R-:W-:Y:S01]  /*74c0*/  F2FP.SATFINITE.E5M2.F32.PACK_AB_MERGE_C R191, R51, R46, RZ ;  /* 0x0000002e33bf723e */ /* 0x000fe200048060ff */
[C---:B------:R-:W-:Y:S01]  /*74d0*/  FFMA R61, R73.reuse, R134, R61 ;  /* 0x00000086493d7223 */ /* 0x040fe2000000003d */
[C---:B------:R-:W-:Y:S01]  /*74e0*/  FFMA R62, R73.reuse, R135, R62 ;  /* 0x00000087493e7223 */ /* 0x040fe2000000003e */
[----:B------:R-:W-:Y:S01]  /*74f0*/  FFMA R67, R73, R136, R67 ;  /* 0x0000008849437223 */ /* 0x000fe20000000043 */
[----:B------:R-:W-:Y:S02]  /*7500*/  F2FP.SATFINITE.E5M2.F32.PACK_AB_MERGE_C R190, R41, R40, R190 ;  /* 0x0000002829be723e */ /* 0x000fe400048060be */
[----:B------:R-:W-:Y:S02]  /*7510*/  F2FP.SATFINITE.E5M2.F32.PACK_AB_MERGE_C R191, R45, R44, R191 ;  /* 0x0000002c2dbf723e */ /* 0x000fe400048060bf */
[----:B------:R-:W-:Y:S02]  /*7520*/  F2FP.SATFINITE.E5M2.F32.PACK_AB_MERGE_C R192, R55, R50, RZ ;  /* 0x0000003237c0723e */ /* 0x000fe400048060ff */
[----:B------:R-:W-:Y:S01]  /*7530*/  F2FP.SATFINITE.E5M2.F32.PACK_AB_MERGE_C R193, R59, R54, RZ ;  /* 0x000000363bc1723e */ /* 0x000fe200048060ff */
[----:B------:R1:W-:Y:S01]  /*7540*/  STS.128 [R185+0x4020], R188 ;  /* 0x004020bcb9007388 */ /* 0x0003e20000000c00 */
[----:B------:R-:W-:Y:S02]  /*7550*/  F2FP.SATFINITE.E5M2.F32.PACK_AB_MERGE_C R194, R63, R58, RZ ;  /* 0x0000003a3fc2723e */ /* 0x000fe400048060ff */
[----:B------:R-:W-:Y:S02]  /*7560*/  F2FP.SATFINITE.E5M2.F32.PACK_AB_MERGE_C R195, R67, R62, RZ ;  /* 0x0000003e43c3723e */ /* 0x000fe400048060ff */
[----:B------:R-:W-:Y:S02]  /*7570*/  F2FP.SATFINITE.E5M2.F32.PACK_AB_MERGE_C R192, R49, R48, R192 ;  /* 0x0000003031c0723e */ /* 0x000fe400048060c0 */
[----:B------:R-:W-:Y:S02]  /*7580*/  F2FP.SATFINITE.E5M2.F32.PACK_AB_MERGE_C R193, R53, R52, R193 ;  /* 0x0000003435c1723e */ /* 0x000fe400048060c1 */
[----:B------:R-:W-:Y:S02]  /*7590*/  F2FP.SATFINITE.E5M2.F32.PACK_AB_MERGE_C R194, R57, R56, R194 ;  /* 0x0000003839c2723e */ /* 0x000fe400048060c2 */
[----:B------:R-:W-:Y:S02]  /*75a0*/  F2FP.SATFINITE.E5M2.F32.PACK_AB_MERGE_C R195, R61, R60, R195 ;  /* 0x0000003c3dc3723e */ /* 0x000fe400048060c3 */
[----:B------:R-:W-:Y:S02]  /*75b0*/  LEA R197, R166, UR44, 0x3 ;  /* 0x0000002ca6c57c11 */ /* 0x000fe4000f8e18ff */
[----:B------:R-:W-:Y:S01]  /*75c0*/  @P6 SHF.L.U32 R202, R165, 0x1f, RZ ;  /* 0x0000001fa5ca6819 */ /* 0x000fe200000006ff */
[----:B------:R1:W-:Y:S01]  /*75d0*/  STS.128 [R184+0x4010], R192 ;  /* 0x004010c0b8007388 */ /* 0x0003e20000000c00 */
[----:B------:R-:W-:Y:S01]  /*75e0*/  @!PT LDS RZ, [RZ] ;  /* 0x00000000fffff984 */ /* 0x000fe20000000800 */
[----:B------:R-:W-:Y:S01]  /*75f0*/  @!PT LDS RZ, [RZ] ;  /* 0x00000000fffff984 */ /* 0x000fe20000000800 */
[----:B------:R-:W-:Y:S01]  /*7600*/  @!PT LDS RZ, [RZ] ;  /* 0x00000000fffff984 */ /* 0x000fe20000000800 */
[----:B------:R-:W-:Y:S01]  /*7610*/  @!PT LDS RZ, [RZ] ;  /* 0x00000000fffff984 */ /* 0x000fe20000000800 */
[----:B------:R2:W-:Y:S07]  /*7620*/  MEMBAR.ALL.CTA ;  /* 0x0000000000007992 */ /* 0x0005ee0000008000 */
[----:B--2---:R-:W2:Y:S02]  /*7630*/  FENCE.VIEW.ASYNC.S ;  /* 0x00000000000073c6 */ /* 0x004ea40000000000 */
[----:B--2---:R-:W-:Y:S06]  /*7640*/  BAR.SYNC.DEFER_BLOCKING 0x1, 0x80 ;  /* 0x0042000000007b1d */ /* 0x004fec0000010000 */
[----:B------:R-:W-:Y:S05]  /*7650*/  @P0 BRA `(.L_x_113) ;  /* 0x0000000000280947 */ /* 0x000fea0003800000 */
[----:B------:R-:W2:Y:S01]  /*7660*/  LDCU.64 UR6, c[0x0][0x348] ;  /* 0x00006900ff0677ac */ /* 0x000ea20008000a00 */
[----:B------:R-:W-:Y:S01]  /*7670*/  UIADD3 UR4, UPT, UPT, UR44, 0x4200, URZ ;  /* 0x000042002c047890 */ /* 0x000fe2000fffe0ff */
[----:B------:R-:W-:Y:S05]  /*7680*/  UMOV UR51, UR36 ;  /* 0x0000002400337c82 */ /* 0x000fea0008000000 */
[----:B------:R-:W-:Y:S04]  /*7690*/  MOV R177, UR4 ;  /* 0x0000000400b17c02 */ /* 0x000fe80008000f00 */
[----:B------:R-:W-:Y:S01]  /*76a0*/  R2UR UR48, R177 ;  /* 0x00000000b13072ca */ /* 0x000fe200000e0000 */
[----:B--2---:R-:W-:Y:S04]  /*76b0*/  UIADD3 UR4, UP0, UPT, UR6, 0x680, URZ ;  /* 0x0000068006047890 */ /* 0x004fe8000ff1e0ff */
[----:B------:R-:W-:Y:S09]  /*76c0*/  UIADD3.X UR5, UPT, UPT, URZ, UR7, URZ, UP0, !UPT ;  /* 0x00000007ff057290 */ /* 0x000ff200087fe4ff */
[----:B------:R2:W-:Y:S01]  /*76d0*/  UTMASTG.3D [UR48], [UR4] ;  /* 0x00000030040073b5 */ /* 0x0005e20008010000 */
[----:B------:R0:W-:Y:S01]  /*76e0*/  UTMACMDFLUSH ;  /* 0x00000000000079b7 */ /* 0x0001e20000000000 */
[----:B--2---:R-:W-:Y:S04]  /*76f0*/  DEPBAR.LE SB0, 0x1 ;  /* 0x000080400000791a */ /* 0x004fe80000000000 */
.L_x_113:
[----:B------:R-:W-:Y:S05]  /*7700*/  BSYNC.RECONVERGENT B0 ;  /* 0x0000000000007941 */ /* 0x000fea0003800200 */
.L_x_112:
[----:B------:R-:W-:Y:S06]  /*7710*/  BAR.SYNC.DEFER_BLOCKING 0x1, 0x80 ;  /* 0x0042000000007b1d */ /* 0x000fec0000010000 */
[----:B------:R-:W2:Y:S01]  /*7720*/  @P6 SYNCS.PHASECHK.TRANS64.TRYWAIT P0, [R197+URZ+0x30], R202 ;  /* 0x000030cac50065a7 */ /* 0x000ea200080011ff */
[----:B------:R-:W-:Y:S01]  /*7730*/  BSSY B1, `(.L_x_114) ;  /* 0x0000023000017945 */ /* 0x000fe20003800000 */
[----:B--2---:R-:W-:Y:S03]  /*7740*/  @P6 SEL R186, RZ, 0x1, !P0 ;  /* 0x00000001ffba6807 */ /* 0x004fe60004000000 */
[----:B------:R-:W-:Y:S05]  /*7750*/  @!P6 BRA `(.L_x_115) ;  /* 0x000000000080e947 */ /* 0x000fea0003800000 */
[----:B------:R-:W-:Y:S01]  /*7760*/  ISETP.NE.AND P1, PT, R187, RZ, PT ;  /* 0x000000ffbb00720c */ /* 0x000fe20003f25270 */
[----:B------:R-:W2:Y:S01]  /*7770*/  S2R R0, SR_CgaCtaId ;  /* 0x0000000000007919 */ /* 0x000ea20000008800 */
[----:B------:R-:W-:Y:S01]  /*7780*/  ISETP.NE.AND P0, PT, R186, RZ, PT ;  /* 0x000000ffba00720c */ /* 0x000fe20003f05270 */
[----:B------:R-:W-:Y:S10]  /*7790*/  BSSY B0, `(.L_x_116) ;  /* 0x0000009000007945 */ /* 0x000ff40003800000 */
[----:B------:R-:W-:Y:S04]  /*77a0*/  @P1 IMAD R3, R166, 0x2000, R171 ;  /* 0x00002000a6031824 */ /* 0x000fe800078e02ab */
[C---:B------:R-:W-:Y:S01]  /*77b0*/  @P1 IMAD.IADD R5, R3.reuse, 0x1, R196 ;  /* 0x0000000103051824 */ /* 0x040fe200078e02c4 */
[----:B------:R-:W-:Y:S03]  /*77c0*/  @P1 IADD3 R200, PT, PT, R3, R200, RZ ;  /* 0x000000c803c81210 */ /* 0x000fe60007ffe0ff */
[----:B------:R-:W-:Y:S01]  /*77d0*/  @P1 IMAD.IADD R198, R198, 0x1, R5 ;  /* 0x00000001c6c61824 */ /* 0x000fe200078e0205 */
[----:B------:R-:W-:Y:S06]  /*77e0*/  @P0 BRA `(.L_x_117) ;  /* 0x00000000000c0947 */ /* 0x000fec0003800000 */
[----:B------:R-:W-:Y:S04]  /*77f0*/  SHF.L.U32 R2, R165, 0x1f, RZ ;  /* 0x0000001fa5027819 */ /* 0x000fe800000006ff */
[----:B------:R-:W3:Y:S02]  /*7800*/  SYNCS.PHASECHK.TRANS64.TRYWAIT P0, [R197+URZ+0x30], R2 ;  /* 0x00003002c50075a7 */ /* 0x000ee400080011ff */
[----:B---3--:R-:W-:Y:S05]  /*7810*/  @!P0 BRA `(.L_x_118) ;  /* 0x0000001c00f08947 */ /* 0x008fea0003800000 */
.L_x_117:
[----:B------:R-:W-:Y:S05]  /*7820*/  BSYNC B0 ;  /* 0x0000000000007941 */ /* 0x000fea0003800000 */
.L_x_116:
[----:B------:R-:W-:Y:S01]  /*7830*/  ISETP.NE.AND P0, PT, R187, RZ, PT ;  /* 0x000000ffbb00720c */ /* 0x000fe20003f05270 */
[----:B---3--:R-:W-:Y:S02]  /*7840*/  VIADD R197, R197, 0x40 ;  /* 0x00000040c5c57836 */ /* 0x008fe40000000000 */
[----:B------:R-:W-:Y:S03]  /*7850*/  VIADD R166, R166, 0x1 ;  /* 0x00000001a6a67836 */ /* 0x000fe60000000000 */
[----:B--2---:R-:W-:Y:S07]  /*7860*/  PRMT R0, R0, 0x654, R197 ;  /* 0x0000065400007816 */ /* 0x004fee00000000c5 */
[----:B------:R2:W3:Y:S04]  /*7870*/  @P0 LDS.128 R140, [R3] ;  /* 0x00000000038c0984 */ /* 0x0004e80000000c00 */
[----:B------:R2:W4:Y:S04]  /*7880*/  @P0 LDS.128 R144, [R5+0x10] ;  /* 0x0000100005900984 */ /* 0x0005280000000c00 */
        /* <DEDUP_REMOVED lines=12> */
[----:B--234-:R-:W-:Y:S02]  /*7950*/  LOP3.LUT R165, R165, R0, RZ, 0x3c, !PT ;  /* 0x00000000a5a57212 */ /* 0x01cfe400078e3cff */
.L_x_115:
[----:B------:R-:W-:Y:S05]  /*7960*/  BSYNC B1 ;  /* 0x0000000000017941 */ /* 0x000fea0003800000 */
.L_x_114:
[----:B------:R-:W-:Y:S05]  /*7970*/  VIADD R0, R71, 0x40 ;  /* 0x0000004047007836 */ /* 0x000fea0000000000 */
[----:B------:R-:W-:Y:S04]  /*7980*/  SHF.R.U32.HI R0, RZ, 0x15, R0 ;  /* 0x00000015ff007819 */ /* 0x000fe80000011600 */
[----:B------:R-:W-:Y:S11]  /*7990*/  LOP3.LUT P0, RZ, R0, 0x3, R159, 0x48, !PT ;  /* 0x0000000300ff7812 */ /* 0x000ff6000780489f */
[----:B------:R-:W-:Y:S02]  /*79a0*/  @!UPT UIADD3 URZ, UPT, UPT, URZ, URZ, URZ ;  /* 0x000000fffffff290 */ /* 0x000fe4000fffe0ff */
        /* <DEDUP_REMOVED lines=8> */
[----:B------:R-:W5:Y:S01]  /*7a30*/  LDCU.64 UR4, c[0x4][0x10] ;  /* 0x01000200ff0477ac */ /* 0x000f620008000a00 */
[----:B--2---:R-:W-:Y:S01]  /*7a40*/  MOV R5, UR9 ;  /* 0x0000000900057c02 */ /* 0x004fe20008000f00 */
[----:B------:R-:W-:Y:S01]  /*7a50*/  IMAD.U32 R4, RZ, RZ, UR8 ;  /* 0x00000008ff047e24 */ /* 0x000fe2000f8e00ff */
[----:B---3--:R-:W-:Y:S01]  /*7a60*/  MOV R7, UR7 ;  /* 0x0000000700077c02 */ /* 0x008fe20008000f00 */
[----:B------:R-:W-:Y:S01]  /*7a70*/  IMAD.U32 R6, RZ, RZ, UR6 ;  /* 0x00000006ff067e24 */ /* 0x000fe2000f8e00ff */
[----:B-----5:R-:W-:Y:S01]  /*7a80*/  MOV R11, UR5 ;  /* 0x00000005000b7c02 */ /* 0x020fe20008000f00 */
[----:B------:R-:W-:Y:S02]  /*7a90*/  IMAD.U32 R10, RZ, RZ, UR4 ;  /* 0x00000004ff0a7e24 */ /* 0x000fe4000f8e00ff */
[----:B------:R-:W-:Y:S07]  /*7aa0*/  LEPC R20, `(.L_x_119) ;  /* 0x000000001014794e */ /* 0x000fee0000000000 */
[----:B-1--4-:R-:W-:Y:S05]  /*7ab0*/  CALL.ABS.NOINC R2 ;  /* 0x0000000002007343 */ /* 0x012fea0003c00000 */
.L_x_119:
[----:B------:R-:W-:Y:S01]  /*7ac0*/  ISETP.NE.AND P0, PT, R178, RZ, PT ;  /* 0x000000ffb200720c */ /* 0x000fe20003f05270 */
[----:B------:R-:W-:Y:S05]  /*7ad0*/  WARPSYNC.ALL ;  /* 0x0000000000007948 */ /* 0x000fea0003800000 */
[----:B------:R-:W-:Y:S01]  /*7ae0*/  R2UR UR4, R71 ;  /* 0x00000000470472ca */ /* 0x000fe200000e0000 */
[----:B------:R-:W-:Y:S01]  /*7af0*/  BSSY.RECONVERGENT B0, `(.L_x_120) ;  /* 0x000011d000007945 */ /* 0x000fe20003800200 */
[----:B------:R-:W-:Y:S02]  /*7b00*/  F2FP.F16.E5M2.UNPACK_B R11, R141 ;  /* 0x0000008dff0b723e */ /* 0x000fe400020004ff */
[----:B------:R-:W-:Y:S02]  /*7b10*/  F2FP.F16.E5M2.UNPACK_B R10, R142 ;  /* 0x0000008eff0a723e */ /* 0x000fe400020004ff */
[----:B------:R-:W-:Y:S01]  /*7b20*/  F2FP.F16.E5M2.UNPACK_B R9, R143 ;  /* 0x0000008fff09723e */ /* 0x000fe200020004ff */
[--C-:B------:R-:W-:Y:S01]  /*7b30*/  HADD2.F32 R74, -RZ, R11.reuse.H0_H0 ;  /* 0x2000000bff4a7230 */ /* 0x100fe20000004100 */
[----:B------:R-:W-:Y:S01]  /*7b40*/  F2FP.F16.E5M2.UNPACK_B R8, R144 ;  /* 0x00000090ff08723e */ /* 0x000fe200020004ff */
[----:B------:R-:W-:Y:S01]  /*7b50*/  HADD2.F32 R76, -RZ, R11.H1_H1 ;  /* 0x3000000bff4c7230 */ /* 0x000fe20000004100 */
[----:B------:R-:W-:Y:S01]  /*7b60*/  F2FP.F16.E5M2.UNPACK_B R7, R145 ;  /* 0x00000091ff07723e */ /* 0x000fe200020004ff */
[--C-:B------:R-:W-:Y:S01]  /*7b70*/  HADD2.F32 R77, -RZ, R10.reuse.H0_H0 ;  /* 0x2000000aff4d7230 */ /* 0x100fe20000004100 */
[----:B------:R-:W-:Y:S01]  /*7b80*/  F2FP.F16.E5M2.UNPACK_B R6, R146 ;  /* 0x00000092ff06723e */ /* 0x000fe200020004ff */
[----:B------:R-:W-:Y:S01]  /*7b90*/  HADD2.F32 R80, -RZ, R10.H1_H1 ;  /* 0x3000000aff507230 */ /* 0x000fe20000004100 */
[----:B------:R-:W-:Y:S01]  /*7ba0*/  F2FP.F16.E5M2.UNPACK_B R5, R147 ;  /* 0x00000093ff05723e */ /* 0x000fe200020004ff */
[--C-:B------:R-:W-:Y:S01]  /*7bb0*/  HADD2.F32 R81, -RZ, R9.reuse.H0_H0 ;  /* 0x20000009ff517230 */ /* 0x100fe20000004100 */
[----:B-1----:R-:W-:Y:S01]  /*7bc0*/  F2FP.F16.E5M2.UNPACK_B R4, R148 ;  /* 0x00000094ff04723e */ /* 0x002fe200020004ff */
[----:B------:R-:W-:Y:S01]  /*7bd0*/  HADD2.F32 R83, -RZ, R9.H1_H1 ;  /* 0x30000009ff537230 */ /* 0x000fe20000004100 */
[-C--:B------:R-:W-:Y:S01]  /*7be0*/  F2FP.F16.E5M2.UNPACK_B R2, R140.reuse ;  /* 0x0000008cff02723e */ /* 0x080fe200020004ff */
[--C-:B------:R-:W-:Y:S01]  /*7bf0*/  HADD2.F32 R86, -RZ, R8.reuse.H0_H0 ;  /* 0x20000008ff567230 */ /* 0x100fe20000004100 */
[----:B------:R-:W-:Y:S01]  /*7c00*/  F2FP.F16.E5M2.UNPACK_B R140, R140.H1 ;  /* 0x0000008cff8c723e */ /* 0x000fe200030004ff */
[----:B------:R-:W-:Y:S01]  /*7c10*/  HADD2.F32 R87, -RZ, R8.H1_H1 ;  /* 0x30000008ff577230 */ /* 0x000fe20000004100 */
[----:B------:R-:W-:Y:S01]  /*7c20*/  F2FP.F16.E5M2.UNPACK_B R141, R141.H1 ;  /* 0x0000008dff8d723e */ /* 0x000fe200030004ff */
[--C-:B------:R-:W-:Y:S01]  /*7c30*/  HADD2.F32 R90, -RZ, R7.reuse.H0_H0 ;  /* 0x20000007ff5a7230 */ /* 0x100fe20000004100 */
[----:B------:R-:W-:Y:S01]  /*7c40*/  F2FP.F16.E5M2.UNPACK_B R142, R142.H1 ;  /* 0x0000008eff8e723e */ /* 0x000fe200030004ff */
[----:B------:R-:W-:Y:S01]  /*7c50*/  HADD2.F32 R91, -RZ, R7.H1_H1 ;  /* 0x30000007ff5b7230 */ /* 0x000fe20000004100 */
[----:B------:R-:W-:Y:S01]  /*7c60*/  F2FP.F16.E5M2.UNPACK_B R143, R143.H1 ;  /* 0x0000008fff8f723e */ /* 0x000fe200030004ff */
[--C-:B------:R-:W-:Y:S01]  /*7c70*/  HADD2.F32 R94, -RZ, R6.reuse.H0_H0 ;  /* 0x20000006ff5e7230 */ /* 0x100fe20000004100 */
[----:B------:R-:W-:Y:S01]  /*7c80*/  IADD3 R161, PT, PT, R161, 0xa0, RZ ;  /* 0x000000a0a1a17810 */ /* 0x000fe20007ffe0ff */
[----:B------:R-:W-:Y:S01]  /*7c90*/  HADD2.F32 R95, -RZ, R6.H1_H1 ;  /* 0x30000006ff5f7230 */ /* 0x000fe20000004100 */
[----:B------:R-:W-:Y:S01]  /*7ca0*/  F2FP.F16.E5M2.UNPACK_B R107, R149 ;  /* 0x00000095ff6b723e */ /* 0x000fe200020004ff */
[--C-:B------:R-:W-:Y:S01]  /*7cb0*/  HADD2.F32 R98, -RZ, R5.reuse.H0_H0 ;  /* 0x20000005ff627230 */ /* 0x100fe20000004100 */
[----:B------:R-:W-:Y:S01]  /*7cc0*/  LOP3.LUT R161, R161, 0xfefffff8, RZ, 0xc0, !PT ;  /* 0xfefffff8a1a17812 */ /* 0x000fe200078ec0ff */
[----:B------:R-:W-:Y:S01]  /*7cd0*/  HADD2.F32 R99, -RZ, R5.H1_H1 ;  /* 0x30000005ff637230 */ /* 0x000fe20000004100 */
[----:B------:R-:W-:Y:S01]  /*7ce0*/  F2FP.F16.E5M2.UNPACK_B R111, R150 ;  /* 0x00000096ff6f723e */ /* 0x000fe200020004ff */
[--C-:B------:R-:W-:Y:S01]  /*7cf0*/  HADD2.F32 R102, -RZ, R4.reuse.H0_H0 ;  /* 0x20000004ff667230 */ /* 0x100fe20000004100 */
[----:B------:R-:W-:Y:S01]  /*7d00*/  F2FP.F16.E5M2.UNPACK_B R115, R151 ;  /* 0x00000097ff73723e */ /* 0x000fe200020004ff */
[----:B------:R-:W-:Y:S01]  /*7d10*/  HADD2.F32 R103, -RZ, R4.H1_H1 ;  /* 0x30000004ff677230 */ /* 0x000fe20000004100 */
[----:B------:R-:W-:Y:S01]  /*7d20*/  F2FP.F16.E5M2.UNPACK_B R119, R152 ;  /* 0x00000098ff77723e */ /* 0x000fe200020004ff */
[----:B------:R-:W1:Y:S01]  /*7d30*/  LDTM.x64 R4, tmem[UR4+0x40] ;  /* 0x00004004000479ee */ /* 0x000e620008340000 */
[--C-:B------:R-:W-:Y:S01]  /*7d40*/  HADD2.F32 R0, -RZ, R2.reuse.H0_H0 ;  /* 0x20000002ff007230 */ /* 0x100fe20000004100 */
[----:B------:R-:W-:Y:S01]  /*7d50*/  NOP ;  /* 0x0000000000007918 */ /* 0x000fe20000000000 */
[----:B-1----:R1:W-:Y:S01]  /*7d60*/  SYNCS.ARRIVE.TRANS64.RED.A1T0 RZ, [R161+URZ], RZ ;  /* 0x000000ffa1ff79a7 */ /* 0x0023e200081004ff */
[----:B------:R-:W-:Y:S01]  /*7d70*/  HADD2.F32 R2, -RZ, R2.H1_H1 ;  /* 0x30000002ff027230 */ /* 0x000fe20000004100 */
[----:B------:R-:W-:Y:S01]  /*7d80*/  F2FP.F16.E5M2.UNPACK_B R123, R153 ;  /* 0x00000099ff7b723e */ /* 0x000fe200020004ff */
[----:B------:R-:W-:Y:S01]  /*7d90*/  HADD2.F32 R78, -RZ, R141.H1_H1 ;  /* 0x3000008dff4e7230 */ /* 0x000fe20000004100 */
[----:B------:R-:W-:Y:S01]  /*7da0*/  F2FP.F16.E5M2.UNPACK_B R127, R154 ;  /* 0x0000009aff7f723e */ /* 0x000fe200020004ff */
[--C-:B------:R-:W-:Y:S01]  /*7db0*/  HADD2.F32 R106, -RZ, R107.reuse.H0_H0 ;  /* 0x2000006bff6a7230 */ /* 0x100fe20000004100 */
[----:B------:R-:W-:Y:S01]  /*7dc0*/  F2FP.F16.E5M2.UNPACK_B R130, R155 ;  /* 0x0000009bff82723e */ /* 0x000fe200020004ff */
[----:B------:R-:W-:Y:S01]  /*7dd0*/  HADD2.F32 R107, -RZ, R107.H1_H1 ;  /* 0x3000006bff6b7230 */ /* 0x000fe20000004100 */
[----:B------:R-:W-:Y:S01]  /*7de0*/  F2FP.F16.E5M2.UNPACK_B R144, R144.H1 ;  /* 0x00000090ff90723e */ /* 0x000fe200030004ff */
        /* <DEDUP_REMOVED lines=12> */
[C---:B------:R-:W-:Y:S01]  /*7eb0*/  FMUL R4, R70.reuse, R4 ;  /* 0x0000000446047220 */ /* 0x040fe20000400000 */
[C---:B------:R-:W-:Y:S01]  /*7ec0*/  FMUL R5, R70.reuse, R5 ;  /* 0x0000000546057220 */ /* 0x040fe20000400000 */
[--C-:B------:R-:W-:Y:S02]  /*7ed0*/  HADD2.F32 R3, -RZ, R140.reuse.H0_H0 ;  /* 0x2000008cff037230 */ /* 0x100fe40000004100 */
        /* <DEDUP_REMOVED lines=9> */
[----:B------:R-:W-:Y:S02]  /*7f70*/  HADD2.F32 R122, -RZ, R123.H0_H0 ;  /* 0x2000007bff7a7230 */ /* 0x000fe40000004100 */
[C---:B------:R-:W-:Y:S01]  /*7f80*/  FMUL R6, R70.reuse, R6 ;  /* 0x0000000646067220 */ /* 0x040fe20000400000 */
[----:B------:R-:W-:Y:S02]  /*7f90*/  HADD2.F32 R72, -RZ, R140.H1_H1 ;  /* 0x3000008cff487230 */ /* 0x000fe40000004100 */
[C---:B------:R-:W-:Y:S01]  /*7fa0*/  FMUL R7, R70.reuse, R7 ;  /* 0x0000000746077220 */ /* 0x040fe20000400000 */
[----:B------:R-:W-:Y:S02]  /*7fb0*/  HADD2.F32 R75, -RZ, R141.H0_H0 ;  /* 0x2000008dff4b7230 */ /* 0x000fe40000004100 */
[C---:B------:R-:W-:Y:S01]  /*7fc0*/  FFMA R6, R73.reuse, R3, R6 ;  /* 0x0000000349067223 */ /* 0x040fe20000000006 */
[----:B------:R-:W-:Y:S02]  /*7fd0*/  HADD2.F32 R123, -RZ, R123.H1_H1 ;  /* 0x3000007bff7b7230 */ /* 0x000fe40000004100 */
[C---:B------:R-:W-:Y:S01]  /*7fe0*/  FFMA R7, R73.reuse, R72, R7 ;  /* 0x0000004849077223 */ /* 0x040fe20000000007 */
[C---:B------:R-:W-:Y:S01]  /*7ff0*/  FFMA R8, R73.reuse, R74, R8 ;  /* 0x0000004a49087223 */ /* 0x040fe20000000008 */
[----:B------:R-:W-:Y:S01]  /*8000*/  FFMA R9, R73, R76, R9 ;  /* 0x0000004c49097223 */ /* 0x000fe20000000009 */
[--C-:B------:R-:W-:Y:S02]  /*8010*/  HADD2.F32 R126, -RZ, R127.reuse.H0_H0 ;  /* 0x2000007fff7e7230 */ /* 0x100fe40000004100 */
[C---:B------:R-:W-:Y:S01]  /*8020*/  FMUL R10, R70.reuse, R10 ;  /* 0x0000000a460a7220 */ /* 0x040fe20000400000 */
[----:B------:R-:W-:Y:S01]  /*8030*/  F2FP.SATFINITE.E5M2.F32.PACK_AB_MERGE_C R76, R7, R6, RZ ;  /* 0x00000006074c723e */ /* 0x000fe200048060ff */
[C---:B------:R-:W-:Y:S01]  /*8040*/  FMUL R7, R70.reuse, R20 ;  /* 0x0000001446077220 */ /* 0x040fe20000400000 */
[----:B------:R-:W-:Y:S02]  /*8050*/  HADD2.F32 R127, -RZ, R127.H1_H1 ;  /* 0x3000007fff7f7230 */ /* 0x000fe40000004100 */
[C---:B------:R-:W-:Y:S01]  /*8060*/  FFMA R10, R73.reuse, R75, R10 ;  /* 0x0000004b490a7223 */ /* 0x040fe2000000000a */
[----:B------:R-:W-:Y:S02]  /*8070*/  HADD2.F32 R72, -RZ, R130.H0_H0 ;  /* 0x20000082ff487230 */ /* 0x000fe40000004100 */
[C---:B------:R-:W-:Y:S01]  /*8080*/  FMUL R11, R70.reuse, R11 ;  /* 0x0000000b460b7220 */ /* 0x040fe20000400000 */
[--C-:B------:R-:W-:Y:S02]  /*8090*/  HADD2.F32 R79, -RZ, R142.reuse.H0_H0 ;  /* 0x2000008eff4f7230 */ /* 0x100fe40000004100 */
[C---:B------:R-:W-:Y:S01]  /*80a0*/  FMUL R14, R70.reuse, R14 ;  /* 0x0000000e460e7220 */ /* 0x040fe20000400000 */
[----:B------:R-:W-:Y:S02]  /*80b0*/  HADD2.F32 R82, -RZ, R142.H1_H1 ;  /* 0x3000008eff527230 */ /* 0x000fe40000004100 */
[C---:B------:R-:W-:Y:S01]  /*80c0*/  FFMA R11, R73.reuse, R78, R11 ;  /* 0x0000004e490b7223 */ /* 0x040fe2000000000b */
[C---:B------:R-:W-:Y:S01]  /*80d0*/  FFMA R12, R73.reuse, R77, R12 ;  /* 0x0000004d490c7223 */ /* 0x040fe2000000000c */
[C---:B------:R-:W-:Y:S01]  /*80e0*/  FFMA R13, R73.reuse, R80, R13 ;  /* 0x00000050490d7223 */ /* 0x040fe2000000000d */
[----:B------:R-:W-:Y:S01]  /*80f0*/  FFMA R14, R73, R79, R14 ;  /* 0x0000004f490e7223 */ /* 0x000fe2000000000e */
[----:B------:R-:W-:Y:S01]  /*8100*/  HADD2.F32 R75, -RZ, R130.H1_H1 ;  /* 0x30000082ff4b7230 */ /* 0x000fe20000004100 */
[----:B------:R-:W-:Y:S01]  /*8110*/  F2FP.SATFINITE.E5M2.F32.PACK_AB_MERGE_C R78, R11, R10, RZ ;  /* 0x0000000a0b4e723e */ /* 0x000fe200048060ff */
[C---:B------:R-:W-:Y:S01]  /*8120*/  FMUL R10, R70.reuse, R21 ;  /* 0x00000015460a7220 */ /* 0x040fe20000400000 */
[C---:B------:R-:W-:Y:S01]  /*8130*/  FMUL R21, R70.reuse, R28 ;  /* 0x0000001c46157220 */ /* 0x040fe20000400000 */
        /* <DEDUP_REMOVED lines=8> */
[C---:B------:R-:W-:Y:S01]  /*81c0*/  FMUL R18, R70.reuse, R25 ;  /* 0x0000001946127220 */ /* 0x040fe20000400000 */
[----:B------:R-:W-:Y:S01]  /*81d0*/  F2FP.SATFINITE.E5M2.F32.PACK_AB_MERGE_C R14, R15, R14, RZ ;  /* 0x0000000e0f0e723e */ /* 0x000fe200048060ff */
        /* <DEDUP_REMOVED lines=8> */
[C---:B------:R-:W-:Y:S01]  /*8260*/  FFMA R11, R73.reuse, R88, R11 ;  /* 0x00000058490b7223 */ /* 0x040fe2000000000b */
[----:B------:R-:W-:Y:S01]  /*8270*/  FMUL R22, R70, R29 ;  /* 0x0000001d46167220 */ /* 0x000fe20000400000 */
        /* <DEDUP_REMOVED lines=13> */
[----:B------:R-:W-:Y:S01]  /*8350*/  FMUL R20, R70, R27 ;  /* 0x0000001b46147220 */ /* 0x000fe20000400000 */
[--C-:B------:R-:W-:Y:S01]  /*8360*/  HADD2.F32 R96, -RZ, R146.reuse.H0_H0 ;  /* 0x20000092ff607230 */ /* 0x100fe20000004100 */
[----:B------:R-:W-:Y:S01]  /*8370*/  F2FP.SATFINITE.E5M2.F32.PACK_AB_MERGE_C R16, R10, R7, R16 ;  /* 0x000000070a10723e */ /* 0x000fe20004806010 */
[----:B------:R-:W-:Y:S02]  /*8380*/  HADD2.F32 R97, -RZ, R146.H1_H1 ;  /* 0x30000092ff617230 */ /* 0x000fe40000004100 */
[C---:B------:R-:W-:Y:S01]  /*8390*/  FFMA R20, R73.reuse, R93, R20 ;  /* 0x0000005d49147223 */ /* 0x040fe20000000014 */
[C---:B------:R-:W-:Y:S01]  /*83a0*/  FFMA R21, R73.reuse, R94, R21 ;  /* 0x0000005e49157223 */ /* 0x040fe20000000015 */
[C---:B------:R-:W-:Y:S01]  /*83b0*/  FFMA R22, R73.reuse, R95, R22 ;  /* 0x0000005f49167223 */ /* 0x040fe20000000016 */
[C---:B------:R-:W-:Y:S01]  /*83c0*/  FMUL R23, R70.reuse, R30 ;  /* 0x0000001e46177220 */ /* 0x040fe20000400000 */
[----:B------:R-:W-:Y:S01]  /*83d0*/  FMUL R30, R70, R37 ;  /* 0x00000025461e7220 */ /* 0x000fe20000400000 */
[----:B------:R-:W-:Y:S01]  /*83e0*/  F2FP.SATFINITE.E5M2.F32.PACK_AB_MERGE_C R19, R20, R19, RZ ;  /* 0x000000131413723e */ /* 0x000fe200048060ff */
[C---:B------:R-:W-:Y:S01]  /*83f0*/  FMUL R37, R70.reuse, R44 ;  /* 0x0000002c46257220 */ /* 0x040fe20000400000 */
[C---:B------:R-:W-:Y:S01]  /*8400*/  FFMA R23, R73.reuse, R96, R23 ;  /* 0x0000006049177223 */ /* 0x040fe20000000017 */
        /* <DEDUP_REMOVED lines=20> */
[----:B------:R-:W-:Y:S01]  /*8550*/  F2FP.F16.E5M2.UNPACK_B R151, R151.H1 ;  /* 0x00000097ff97723e */ /* 0x000fe200030004ff */
[----:B------:R-:W-:Y:S01]  /*8560*/  FMUL R38, R70, R45 ;  /* 0x0000002d46267220 */ /* 0x000fe20000400000 */
[----:B------:R-:W-:Y:S01]  /*8570*/  F2FP.SATFINITE.E5M2.F32.PACK_AB_MERGE_C R19, R28, R27, RZ ;  /* 0x0000001b1c13723e */ /* 0x000fe200048060ff */
[----:B------:R-:W-:Y:S01]  /*8580*/  FFMA R31, R73, R104, R31 ;  /* 0x00000068491f7223 */ /* 0x000fe2000000001f */
[C---:B------:R-:W-:Y:S01]  /*8590*/  FMUL R45, R70.reuse, R52 ;  /* 0x00000034462d7220 */ /* 0x040fe20000400000 */
[C---:B------:R-:W-:Y:S01]  /*85a0*/  FMUL R52, R70.reuse, R59 ;  /* 0x0000003b46347220 */ /* 0x040fe20000400000 */
[----:B------:R-:W-:Y:S01]  /*85b0*/  F2FP.F16.E5M2.UNPACK_B R152, R152.H1 ;  /* 0x00000098ff98723e */ /* 0x000fe200030004ff */
[C---:B------:R-:W-:Y:S01]  /*85c0*/  FMUL R59, R70.reuse, R66 ;  /* 0x00000042463b7220 */ /* 0x040fe20000400000 */
[----:B------:R-:W-:Y:S01]  /*85d0*/  F2FP.SATFINITE.E5M2.F32.PACK_AB_MERGE_C R66, R13, R12, R14 ;  /* 0x0000000c0d42723e */ /* 0x000fe2000480600e */
        /* <DEDUP_REMOVED lines=11> */
[C---:B------:R-:W-:Y:S01]  /*8690*/  FFMA R35, R73.reuse, R108, R35 ;  /* 0x0000006c49237223 */ /* 0x040fe20000000023 */
[C---:B------:R-:W-:Y:S01]  /*86a0*/  FMUL R36, R70.reuse, R43 ;  /* 0x0000002b46247220 */ /* 0x040fe20000400000 */
[--C-:B------:R-:W-:Y:S02]  /*86b0*/  HADD2.F32 R112, -RZ, R150.reuse.H0_H0 ;  /* 0x20000096ff707230 */ /* 0x100fe40000004100 */
[C---:B------:R-:W-:Y:S01]  /*86c0*/  FMUL R39, R70.reuse, R46 ;  /* 0x0000002e46277220 */ /* 0x040fe20000400000 */
[----:B------:R-:W-:Y:S02]  /*86d0*/  HADD2.F32 R113, -RZ, R150.H1_H1 ;  /* 0x30000096ff717230 */ /* 0x000fe40000004100 */
        /* <DEDUP_REMOVED lines=12> */
[C---:B------:R-:W-:Y:S01]  /*87a0*/  FMUL R46, R70.reuse, R53 ;  /* 0x00000035462e7220 */ /* 0x040fe20000400000 */
[--C-:B------:R-:W-:Y:S02]  /*87b0*/  HADD2.F32 R120, -RZ, R152.reuse.H0_H0 ;  /* 0x20000098ff787230 */ /* 0x100fe40000004100 */
[C---:B------:R-:W-:Y:S01]  /*87c0*/  FMUL R50, R70.reuse, R57 ;  /* 0x0000003946327220 */ /* 0x040fe20000400000 */
[C---:B------:R-:W-:Y:S01]  /*87d0*/  FMUL R51, R70.reuse, R58 ;  /* 0x0000003a46337220 */ /* 0x040fe20000400000 */
[C---:B------:R-:W-:Y:S01]  /*87e0*/  FMUL R53, R70.reuse, R60 ;  /* 0x0000003c46357220 */ /* 0x040fe20000400000 */
[C---:B------:R-:W-:Y:S01]  /*87f0*/  FFMA R43, R73.reuse, R116, R43 ;  /* 0x00000074492b7223 */ /* 0x040fe2000000002b */
[----:B------:R-:W-:Y:S02]  /*8800*/  HADD2.F32 R121, -RZ, R152.H1_H1 ;  /* 0x30000098ff797230 */ /* 0x000fe40000004100 */
[C---:B------:R-:W-:Y:S01]  /*8810*/  FMUL R47, R70.reuse, R54 ;  /* 0x00000036462f7220 */ /* 0x040fe20000400000 */
[C---:B------:R-:W-:Y:S01]  /*8820*/  FMUL R57, R70.reuse, R64 ;  /* 0x0000004046397220 */ /* 0x040fe20000400000 */
[C---:B------:R-:W-:Y:S01]  /*8830*/  FMUL R58, R70.reuse, R65 ;  /* 0x00000041463a7220 */ /* 0x040fe20000400000 */
[C---:B------:R-:W-:Y:S01]  /*8840*/  FMUL R60, R70.reuse, R67 ;  /* 0x00000043463c7220 */ /* 0x040fe20000400000 */
[----:B------:R-:W-:Y:S01]  /*8850*/  FFMA R44, R73, R117, R44 ;  /* 0x00000075492c7223 */ /* 0x000fe2000000002c */
[C---:B------:R-:W-:Y:S01]  /*8860*/  FMUL R48, R70.reuse, R55 ;  /* 0x0000003746307220 */ /* 0x040fe20000400000 */
[----:B------:R-:W-:Y:S01]  /*8870*/  F2FP.SATFINITE.E5M2.F32.PACK_AB_MERGE_C R64, R5, R4, R76 ;  /* 0x000000040540723e */ /* 0x000fe2000480604c */
[----:B------:R-:W-:Y:S01]  /*8880*/  FFMA R45, R73, R118, R45 ;  /* 0x00000076492d7223 */ /* 0x000fe2000000002d */
[----:B------:R-:W-:Y:S01]  /*8890*/  F2FP.SATFINITE.E5M2.F32.PACK_AB_MERGE_C R65, R9, R8, R78 ;  /* 0x000000080941723e */ /* 0x000fe2000480604e */
[----:B------:R-:W-:Y:S01]  /*88a0*/  FMUL R49, R70, R56 ;  /* 0x0000003846317220 */ /* 0x000fe20000400000 */
[----:B------:R-:W-:Y:S01]  /*88b0*/  F2FP.SATFINITE.E5M2.F32.PACK_AB_MERGE_C R67, R2, R0, R3 ;  /* 0x000000000243723e */ /* 0x000fe20004806003 */
[C---:B------:R-:W-:Y:S01]  /*88c0*/  FFMA R46, R73.reuse, R119, R46 ;  /* 0x00000077492e7223 */ /* 0x040fe2000000002e */
[----:B------:R-:W-:Y:S01]  /*88d0*/  F2FP.F16.E5M2.UNPACK_B R154, R154.H1 ;  /* 0x0000009aff9a723e */ /* 0x000fe200030004ff */
[--C-:B------:R-:W-:Y:S02]  /*88e0*/  HADD2.F32 R124, -RZ, R153.reuse.H0_H0 ;  /* 0x20000099ff7c7230 */ /* 0x100fe40000004100 */
[C---:B------:R-:W-:Y:S01]  /*88f0*/  FFMA R47, R73.reuse, R120, R47 ;  /* 0x00000078492f7223 */ /* 0x040fe2000000002f */
[----:B------:R1:W-:Y:S01]  /*8900*/  STS.128 [R137+UR44+0x6200], R64 ;  /* 0x0062004089007988 */ /* 0x0003e20008000c2c */
[----:B------:R-:W-:Y:S02]  /*8910*/  HADD2.F32 R125, -RZ, R153.H1_H1 ;  /* 0x30000099ff7d7230 */ /* 0x000fe40000004100 */
[C---:B------:R-:W-:Y:S01]  /*8920*/  FFMA R48, R73.reuse, R121, R48 ;  /* 0x0000007949307223 */ /* 0x040fe20000000030 */
[C---:B------:R-:W-:Y:S01]  /*8930*/  FFMA R49, R73.reuse, R122, R49 ;  /* 0x0000007a49317223 */ /* 0x040fe20000000031 */
[----:B------:R-:W-:Y:S01]  /*8940*/  F2FP.F16.E5M2.UNPACK_B R155, R155.H1 ;  /* 0x0000009bff9b723e */ /* 0x000fe200030004ff */
[C---:B------:R-:W-:Y:S01]  /*8950*/  FFMA R50, R73.reuse, R123, R50 ;  /* 0x0000007b49327223 */ /* 0x040fe20000000032 */
[----:B------:R-:W-:Y:S01]  /*8960*/  FMUL R54, R70, R61 ;  /* 0x0000003d46367220 */ /* 0x000fe20000400000 */
[--C-:B------:R-:W-:Y:S01]  /*8970*/  HADD2.F32 R128, -RZ, R154.reuse.H0_H0 ;  /* 0x2000009aff807230 */ /* 0x100fe20000004100 */
[----:B------:R1:W-:Y:S01]  /*8980*/  STS.128 [R179+0x6010], R16 ;  /* 0x00601010b3007388 */ /* 0x0003e20000000c00 */
[----:B------:R-:W-:Y:S01]  /*8990*/  F2FP.SATFINITE.E5M2.F32.PACK_AB_MERGE_C R35, R36, R35, RZ ;  /* 0x000000232423723e */ /* 0x000fe200048060ff */
[C---:B------:R-:W-:Y:S01]  /*89a0*/  FFMA R51, R73.reuse, R124, R51 ;  /* 0x0000007c49337223 */ /* 0x040fe20000000033 */
[----:B------:R-:W-:Y:S01]  /*89b0*/  F2FP.SATFINITE.E5M2.F32.PACK_AB_MERGE_C R39, R40, R39, RZ ;  /* 0x000000272827723e */ /* 0x000fe200048060ff */
[----:B------:R-:W-:Y:S02]  /*89c0*/  HADD2.F32 R129, -RZ, R154.H1_H1 ;  /* 0x3000009aff817230 */ /* 0x000fe40000004100 */
[C---:B------:R-:W-:Y:S01]  /*89d0*/  FMUL R55, R70.reuse, R62 ;  /* 0x0000003e46377220 */ /* 0x040fe20000400000 */
[C---:B------:R-:W-:Y:S01]  /*89e0*/  FFMA R52, R73.reuse, R125, R52 ;  /* 0x0000007d49347223 */ /* 0x040fe20000000034 */
[----:B------:R-:W-:Y:S01]  /*89f0*/  FMUL R56, R70, R63 ;  /* 0x0000003f46387220 */ /* 0x000fe20000400000 */
[C---:B------:R-:W-:Y:S01]  /*8a00*/  FFMA R53, R73.reuse, R126, R53 ;  /* 0x0000007e49357223 */ /* 0x040fe20000000035 */
[C---:B------:R-:W-:Y:S01]  /*8a10*/  FFMA R54, R73.reuse, R127, R54 ;  /* 0x0000007f49367223 */ /* 0x040fe20000000036 */
[--C-:B------:R-:W-:Y:S02]  /*8a20*/  HADD2.F32 R74, -RZ, R155.reuse.H0_H0 ;  /* 0x2000009bff4a7230 */ /* 0x100fe40000004100 */
[C---:B------:R-:W-:Y:S01]  /*8a30*/  FFMA R55, R73.reuse, R128, R55 ;  /* 0x0000008049377223 */ /* 0x040fe20000000037 */
[----:B------:R-:W-:Y:S02]  /*8a40*/  HADD2.F32 R131, -RZ, R155.H1_H1 ;  /* 0x3000009bff837230 */ /* 0x000fe40000004100 */
[C---:B------:R-:W-:Y:S01]  /*8a50*/  FFMA R56, R73.reuse, R129, R56 ;  /* 0x0000008149387223 */ /* 0x040fe20000000038 */
[----:B------:R-:W-:Y:S01]  /*8a60*/  F2FP.SATFINITE.E5M2.F32.PACK_AB_MERGE_C R43, R44, R43, RZ ;  /* 0x0000002b2c2b723e */ /* 0x000fe200048060ff */
[C---:B------:R-:W-:Y:S01]  /*8a70*/  FFMA R57, R73.reuse, R72, R57 ;  /* 0x0000004849397223 */ /* 0x040fe20000000039 */
[C---:B------:R-:W-:Y:S01]  /*8a80*/  FFMA R58, R73.reuse, R75, R58 ;  /* 0x0000004b493a7223 */ /* 0x040fe2000000003a */
[C---:B------:R-:W-:Y:S01]  /*8a90*/  FFMA R59, R73.reuse, R74, R59 ;  /* 0x0000004a493b7223 */ /* 0x040fe2000000003b */
[----:B------:R-:W-:Y:S01]  /*8aa0*/  F2FP.SATFINITE.E5M2.F32.PACK_AB_MERGE_C R33, R34, R33, R35 ;  /* 0x000000212221723e */ /* 0x000fe20004806023 */
[----:B------:R-:W-:Y:S01]  /*8ab0*/  FFMA R60, R73, R131, R60 ;  /* 0x00000083493c7223 */ /* 0x000fe2000000003c */
[----:B------:R-:W-:Y:S02]  /*8ac0*/  F2FP.SATFINITE.E5M2.F32.PACK_AB_MERGE_C R32, R30, R29, R32 ;  /* 0x0000001d1e20723e */ /* 0x000fe40004806020 */
        /* <DEDUP_REMOVED lines=11> */
[----:B------:R-:W-:Y:S03]  /*8b80*/  IADD3 R68, PT, PT, R68, 0x1, RZ ;  /* 0x0000000144447810 */ /* 0x000fe60007ffe0ff */
        /* <DEDUP_REMOVED lines=10> */
[----:B------:R-:W-:Y:S02]  /*8c30*/  UIADD3 UR9, UPT, UPT, UR49, 0x40, URZ ;  /* 0x0000004031097890 */ /* 0x000fe4000fffe0ff */
[----:B------:R-:W-:Y:S01]  /*8c40*/  UIADD3 UR8, UPT, UPT, UR44, 0x6200, URZ ;  /* 0x000062002c087890 */ /* 0x000fe2000fffe0ff */
[----:B------:R-:W-:Y:S01]  /*8c50*/  UMOV UR10, UR50 ;  /* 0x00000032000a7c82 */ /* 0x000fe20008000000 */
[----:B------:R-:W-:Y:S01]  /*8c60*/  UMOV UR11, UR36 ;  /* 0x00000024000b7c82 */ /* 0x000fe20008000000 */
[----:B--2---:R-:W-:Y:S04]  /*8c70*/  UIADD3 UR4, UP0, UPT, UR6, 0x680, URZ ;  /* 0x0000068006047890 */ /* 0x004fe8000ff1e0ff */
[----:B------:R-:W-:Y:S09]  /*8c80*/  UIADD3.X UR5, UPT, UPT, URZ, UR7, URZ, UP0, !UPT ;  /* 0x00000007ff057290 */ /* 0x000ff200087fe4ff */
[----:B------:R2:W-:Y:S01]  /*8c90*/  UTMASTG.3D [UR8], [UR4] ;  /* 0x00000008040073b5 */ /* 0x0005e20008010000 */
[----:B------:R0:W-:Y:S01]  /*8ca0*/  UTMACMDFLUSH ;  /* 0x00000000000079b7 */ /* 0x0001e20000000000 */
[----:B--2---:R-:W-:Y:S04]  /*8cb0*/  DEPBAR.LE SB0, 0x1 ;  /* 0x000080400000791a */ /* 0x004fe80000000000 */
.L_x_121:
[----:B------:R-:W-:Y:S05]  /*8cc0*/  BSYNC.RECONVERGENT B0 ;  /* 0x0000000000007941 */ /* 0x000fea0003800200 */
.L_x_120:
[----:B------:R-:W-:Y:S01]  /*8cd0*/  BAR.SYNC.DEFER_BLOCKING 0x1, 0x80 ;  /* 0x0042000000007b1d */ /* 0x000fe20000010000 */
[----:B------:R-:W-:Y:S01]  /*8ce0*/  ISETP.NE.AND P0, PT, R162, 0x2, PT ;  /* 0x00000002a200780c */ /* 0x000fe20003f05270 */
[----:B------:R-:W-:Y:S01]  /*8cf0*/  UISETP.NE.AND UP0, UPT, UR45, URZ, UPT ;  /* 0x000000ff2d00728c */ /* 0x000fe2000bf05270 */
[----:B------:R-:W-:Y:S01]  /*8d00*/  ISETP.NE.AND P1, PT, R68, 0x4, PT ;  /* 0x000000044400780c */ /* 0x000fe20003f25270 */
[----:B------:R-:W-:Y:S01]  /*8d10*/  UIADD3 UR20, UPT, UPT, UR37, UR59, URZ ;  /* 0x0000003b25147290 */ /* 0x000fe2000fffe0ff */
[----:B------:R-:W-:Y:S01]  /*8d20*/  SEL R0, RZ, 0x1, P0 ;  /* 0x00000001ff007807 */ /* 0x000fe20000000000 */
[----:B------:R-:W-:Y:S01]  /*8d30*/  UIADD3 UR16, UPT, UPT, UR38, UR62, URZ ;  /* 0x0000003e26107290 */ /* 0x000fe2000fffe0ff */
[----:B------:R-:W-:Y:S02]  /*8d40*/  SEL R3, RZ, 0x1, P1 ;  /* 0x00000001ff037807 */ /* 0x000fe40000800000 */
[----:B------:R-:W-:Y:S02]  /*8d50*/  LOP3.LUT R167, R167, R0, RZ, 0x3c, !PT ;  /* 0x00000000a7a77212 */ /* 0x000fe400078e3cff */
[----:B------:R-:W-:Y:S02]  /*8d60*/  LOP3.LUT R168, R168, R3, RZ, 0x3c, !PT ;  /* 0x00000003a8a87212 */ /* 0x000fe400078e3cff */
[----:B------:R-:W-:Y:S02]  /*8d70*/  SEL R162, R162, RZ, P0 ;  /* 0x000000ffa2a27207 */ /* 0x000fe40000000000 */
[----:B------:R-:W-:Y:S01]  /*8d80*/  SEL R68, R68, RZ, P1 ;  /* 0x000000ff44447207 */ /* 0x000fe20000800000 */
[----:B------:R-:W-:Y:S01]  /*8d90*/  UMOV UR36, UR58 ;  /* 0x0000003a00247c82 */ /* 0x000fe20008000000 */
[----:B------:R-:W-:Y:S05]  /*8da0*/  BRA.U UP0, `(.L_x_122) ;  /* 0xffffffc500647547 */ /* 0x000fea000b83ffff */
[----:B------:R-:W-:Y:S05]  /*8db0*/  EXIT ;  /* 0x000000000000794d */ /* 0x000fea0003800000 */
.L_x_24:
[----:B-1----:R1:W2:Y:S02]  /*8dc0*/  SYNCS.PHASECHK.TRANS64.TRYWAIT P0, [R0+URZ+0xd0], R3 ;  /* 0x0000d003000075a7 */ /* 0x0022a400080011ff */
[----:B--2---:R-:W-:Y:S05]  /*8dd0*/  @!P0 NANOSLEEP.SYNCS 0x989680 ;  /* 0x009896800000895d */ /* 0x004fea0003900000 */
[----:B------:R-:W2:Y:S02]  /*8de0*/  @!P0 SYNCS.PHASECHK.TRANS64 P0, [R0+URZ+0xd0], R3 ;  /* 0x0000d003000085a7 */ /* 0x000ea400080010ff */
[----:B--2---:R-:W-:Y:S05]  /*8df0*/  @!P0 BRA `(.L_x_24) ;  /* 0xfffffffc00f08947 */ /* 0x004fea000383ffff */
[----:B------:R-:W-:Y:S05]  /*8e00*/  BRA `(.L_x_123) ;  /* 0xffffff8800e87947 */ /* 0x000fea000383ffff */
.L_x_27:
[----:B-1----:R-:W-:-:S07]  /*8e10*/  MOV R0, UR33 ;  /* 0x0000002100007c02 */ /* 0x002fce0008000f00 */
.L_x_124:
[----:B-1----:R1:W2:Y:S02]  /*8e20*/  SYNCS.PHASECHK.TRANS64.TRYWAIT P0, [R0+URZ+0x18], R3 ;  /* 0x00001803000075a7 */ /* 0x0022a400080011ff */
[----:B--2---:R-:W-:Y:S05]  /*8e30*/  @!P0 NANOSLEEP.SYNCS 0x989680 ;  /* 0x009896800000895d */ /* 0x004fea0003900000 */
[----:B------:R-:W2:Y:S02]  /*8e40*/  @!P0 SYNCS.PHASECHK.TRANS64 P0, [R0+URZ+0x18], R3 ;  /* 0x00001803000085a7 */ /* 0x000ea400080010ff */
[----:B--2---:R-:W-:Y:S05]  /*8e50*/  @!P0 BRA `(.L_x_124) ;  /* 0xfffffffc00f08947 */ /* 0x004fea000383ffff */
[----:B------:R-:W-:Y:S05]  /*8e60*/  BRA `(.L_x_26) ;  /* 0xffffff8c00387947 */ /* 0x000fea000383ffff */
.L_x_34:
[----:B-1----:R-:W-:-:S07]  /*8e70*/  MOV R0, UR17 ;  /* 0x0000001100007c02 */ /* 0x002fce0008000f00 */
.L_x_125:
[----:B-1----:R1:W2:Y:S02]  /*8e80*/  SYNCS.PHASECHK.TRANS64.TRYWAIT P0, [R0+URZ+0x18], R3 ;  /* 0x00001803000075a7 */ /* 0x0022a400080011ff */
[----:B--2---:R-:W-:Y:S05]  /*8e90*/  @!P0 NANOSLEEP.SYNCS 0x989680 ;  /* 0x009896800000895d */ /* 0x004fea0003900000 */
[----:B------:R-:W2:Y:S02]  /*8ea0*/  @!P0 SYNCS.PHASECHK.TRANS64 P0, [R0+URZ+0x18], R3 ;  /* 0x00001803000085a7 */ /* 0x000ea400080010ff */
[----:B--2---:R-:W-:Y:S05]  /*8eb0*/  @!P0 BRA `(.L_x_125) ;  /* 0xfffffffc00f08947 */ /* 0x004fea000383ffff */
[----:B------:R-:W-:Y:S05]  /*8ec0*/  BRA `(.L_x_33) ;  /* 0xffffff8c00f87947 */ /* 0x000fea000383ffff */
.L_x_39:
[----:B-1----:R1:W2:Y:S02]  /*8ed0*/  SYNCS.PHASECHK.TRANS64.TRYWAIT P0, [R3+URZ+0x60], R0 ;  /* 0x00006000030075a7 */ /* 0x0022a400080011ff */
[----:B--2---:R-:W-:Y:S05]  /*8ee0*/  @!P0 NANOSLEEP.SYNCS 0x989680 ;  /* 0x009896800000895d */ /* 0x004fea0003900000 */
[----:B------:R-:W2:Y:S02]  /*8ef0*/  @!P0 SYNCS.PHASECHK.TRANS64 P0, [R3+URZ+0x60], R0 ;  /* 0x00006000030085a7 */ /* 0x000ea400080010ff */
[----:B--2---:R-:W-:Y:S05]  /*8f00*/  @!P0 BRA `(.L_x_39) ;  /* 0xfffffffc00f08947 */ /* 0x004fea000383ffff */
[----:B------:R-:W-:Y:S05]  /*8f10*/  BRA `(.L_x_126) ;  /* 0xffffff90009c7947 */ /* 0x000fea000383ffff */
.L_x_43:
[----:B-1----:R-:W-:-:S07]  /*8f20*/  MOV R0, UR4 ;  /* 0x0000000400007c02 */ /* 0x002fce0008000f00 */
.L_x_127:
[----:B-1----:R1:W2:Y:S02]  /*8f30*/  SYNCS.PHASECHK.TRANS64.TRYWAIT P0, [R0+URZ], R3 ;  /* 0x00000003000075a7 */ /* 0x0022a400080011ff */
[----:B--2---:R-:W-:Y:S05]  /*8f40*/  @!P0 NANOSLEEP.SYNCS 0x989680 ;  /* 0x009896800000895d */ /* 0x004fea0003900000 */
[----:B------:R-:W2:Y:S02]  /*8f50*/  @!P0 SYNCS.PHASECHK.TRANS64 P0, [R0+URZ], R3 ;  /* 0x00000003000085a7 */ /* 0x000ea400080010ff */
[----:B--2---:R-:W-:Y:S05]  /*8f60*/  @!P0 BRA `(.L_x_127) ;  /* 0xfffffffc00f08947 */ /* 0x004fea000383ffff */
[----:B------:R-:W-:Y:S05]  /*8f70*/  BRA `(.L_x_128) ;  /* 0xffffff9800407947 */ /* 0x000fea000383ffff */
.L_x_44:
[----:B------:R-:W-:-:S07]  /*8f80*/  MOV R0, UR5 ;  /* 0x0000000500007c02 */ /* 0x000fce0008000f00 */
.L_x_129:
[----:B-1----:R1:W2:Y:S02]  /*8f90*/  SYNCS.PHASECHK.TRANS64.TRYWAIT P0, [R0+URZ], R3 ;  /* 0x00000003000075a7 */ /* 0x0022a400080011ff */
[----:B--2---:R-:W-:Y:S05]  /*8fa0*/  @!P0 NANOSLEEP.SYNCS 0x989680 ;  /* 0x009896800000895d */ /* 0x004fea0003900000 */
[----:B------:R-:W2:Y:S02]  /*8fb0*/  @!P0 SYNCS.PHASECHK.TRANS64 P0, [R0+URZ], R3 ;  /* 0x00000003000085a7 */ /* 0x000ea400080010ff */
[----:B--2---:R-:W-:Y:S05]  /*8fc0*/  @!P0 BRA `(.L_x_129) ;  /* 0xfffffffc00f08947 */ /* 0x004fea000383ffff */
[----:B------:R-:W-:Y:S05]  /*8fd0*/  BRA `(.L_x_130) ;  /* 0xffffff98004c7947 */ /* 0x000fea000383ffff */
.L_x_47:
[----:B-1----:R1:W2:Y:S02]  /*8fe0*/  SYNCS.PHASECHK.TRANS64.TRYWAIT P0, [R2+URZ+0xc0], R5 ;  /* 0x0000c005020075a7 */ /* 0x0022a400080011ff */
[----:B--2---:R-:W-:Y:S05]  /*8ff0*/  @!P0 NANOSLEEP.SYNCS 0x989680 ;  /* 0x009896800000895d */ /* 0x004fea0003900000 */
[----:B------:R-:W2:Y:S02]  /*9000*/  @!P0 SYNCS.PHASECHK.TRANS64 P0, [R2+URZ+0xc0], R5 ;  /* 0x0000c005020085a7 */ /* 0x000ea400080010ff */
[----:B--2---:R-:W-:Y:S05]  /*9010*/  @!P0 BRA `(.L_x_47) ;  /* 0xfffffffc00f08947 */ /* 0x004fea000383ffff */
[----:B------:R-:W-:Y:S05]  /*9020*/  BRA `(.L_x_131) ;  /* 0xffffff9800a87947 */ /* 0x000fea000383ffff */
.L_x_48:
[----:B------:R-:W-:-:S07]  /*9030*/  MOV R2, UR4 ;  /* 0x0000000400027c02 */ /* 0x000fce0008000f00 */
.L_x_132:
[----:B-1----:R1:W2:Y:S02]  /*9040*/  SYNCS.PHASECHK.TRANS64.TRYWAIT P0, [R2+URZ+0x70], R5 ;  /* 0x00007005020075a7 */ /* 0x0022a400080011ff */
[----:B--2---:R-:W-:Y:S05]  /*9050*/  @!P0 NANOSLEEP.SYNCS 0x989680 ;  /* 0x009896800000895d */ /* 0x004fea0003900000 */
[----:B------:R-:W2:Y:S02]  /*9060*/  @!P0 SYNCS.PHASECHK.TRANS64 P0, [R2+URZ+0x70], R5 ;  /* 0x00007005020085a7 */ /* 0x000ea400080010ff */
[----:B--2---:R-:W-:Y:S05]  /*9070*/  @!P0 BRA `(.L_x_132) ;  /* 0xfffffffc00f08947 */ /* 0x004fea000383ffff */
[----:B------:R-:W-:Y:S05]  /*9080*/  BRA `(.L_x_133) ;  /* 0xffffff9800b87947 */ /* 0x000fea000383ffff */
.L_x_49:
[----:B-1----:R1:W2:Y:S02]  /*9090*/  SYNCS.PHASECHK.TRANS64.TRYWAIT P1, [R2+URZ+0x60], R5 ;  /* 0x00006005020075a7 */ /* 0x0022a400080211ff */
[----:B--2---:R-:W-:Y:S05]  /*90a0*/  @!P1 NANOSLEEP.SYNCS 0x989680 ;  /* 0x009896800000995d */ /* 0x004fea0003900000 */
[----:B------:R-:W2:Y:S02]  /*90b0*/  @!P1 SYNCS.PHASECHK.TRANS64 P1, [R2+URZ+0x60], R5 ;  /* 0x00006005020095a7 */ /* 0x000ea400080210ff */
[----:B--2---:R-:W-:Y:S05]  /*90c0*/  @!P1 BRA `(.L_x_49) ;  /* 0xfffffffc00f09947 */ /* 0x004fea000383ffff */
[----:B------:R-:W-:Y:S05]  /*90d0*/  BRA `(.L_x_134) ;  /* 0xffffff9800e87947 */ /* 0x000fea000383ffff */
.L_x_52:
[----:B------:R-:W-:-:S07]  /*90e0*/  MOV R0, UR4 ;  /* 0x0000000400007c02 */ /* 0x000fce0008000f00 */
.L_x_135:
[----:B-1----:R1:W2:Y:S02]  /*90f0*/  SYNCS.PHASECHK.TRANS64.TRYWAIT P0, [R0+URZ+0x70], R3 ;  /* 0x00007003000075a7 */ /* 0x0022a400080011ff */
[----:B--2---:R-:W-:Y:S05]  /*9100*/  @!P0 NANOSLEEP.SYNCS 0x989680 ;  /* 0x009896800000895d */ /* 0x004fea0003900000 */
[----:B------:R-:W2:Y:S02]  /*9110*/  @!P0 SYNCS.PHASECHK.TRANS64 P0, [R0+URZ+0x70], R3 ;  /* 0x00007003000085a7 */ /* 0x000ea400080010ff */
[----:B--2---:R-:W-:Y:S05]  /*9120*/  @!P0 BRA `(.L_x_135) ;  /* 0xfffffffc00f08947 */ /* 0x004fea000383ffff */
[----:B------:R-:W-:Y:S05]  /*9130*/  BRA `(.L_x_51) ;  /* 0xffffff9c003c7947 */ /* 0x000fea000383ffff */
.L_x_61:
[----:B-1----:R-:W-:-:S04]  /*9140*/  MOV R0, UR5 ;  /* 0x0000000500007c02 */ /* 0x002fc80008000f00 */
[----:B------:R1:W2:Y:S03]  /*9150*/  SYNCS.PHASECHK.TRANS64.TRYWAIT P0, [R0+URZ+0x8], R7 ;  /* 0x00000807000075a7 */ /* 0x0002a600080011ff */
[----:B--2---:R-:W-:Y:S05]  /*9160*/  @!P0 NANOSLEEP.SYNCS 0x989680 ;  /* 0x009896800000895d */ /* 0x004fea0003900000 */
[----:B------:R-:W2:Y:S02]  /*9170*/  @!P0 SYNCS.PHASECHK.TRANS64 P0, [R0+URZ+0x8], R7 ;  /* 0x00000807000085a7 */ /* 0x000ea400080010ff */
[----:B--2---:R-:W-:Y:S05]  /*9180*/  @!P0 BRA `(.L_x_61) ;  /* 0xfffffffc00ec8947 */ /* 0x004fea000383ffff */
[----:B------:R-:W-:Y:S05]  /*9190*/  BRA `(.L_x_60) ;  /* 0xffffff9c00f07947 */ /* 0x000fea000383ffff */
.L_x_63:
[----:B------:R-:W-:Y:S01]  /*91a0*/  BSSY B0, `(.L_x_136) ;  /* 0x0000006000007945 */ /* 0x000fe20003800000 */
[----:B------:R-:W-:-:S07]  /*91b0*/  MOV R15, 0xffffffff ;  /* 0xffffffff000f7802 */ /* 0x000fce0000000f00 */
[----:B-1---5:R-:W-:Y:S05]  /*91c0*/  WARPSYNC.COLLECTIVE R15, `(.L_x_137) ;  /* 0x000000000f0c7348 */ /* 0x022fea0003c00000 */
[----:B------:R-:W-:Y:S02]  /*91d0*/  ELECT P6, UR79, PT ;  /* 0x00000000004f782f */ /* 0x000fe400038c0000 */
[----:B------:R-:W-:Y:S01]  /*91e0*/  MOV R14, UR79 ;  /* 0x0000004f000e7c02 */ /* 0x000fe20008000f00 */
[----:B-1---5:R-:W-:Y:S10]  /*91f0*/  ENDCOLLECTIVE ;  /* 0x000000000000791b */ /* 0x022ff40003800000 */
.L_x_137:
[----:B------:R-:W-:Y:S05]  /*9200*/  BSYNC B0 ;  /* 0x0000000000007941 */ /* 0x000fea0003800000 */
.L_x_136:
[----:B------:R-:W-:Y:S01]  /*9210*/  PLOP3.LUT P0, PT, P6, PT, PT, 0x80, 0x8 ;  /* 0x000000000008781c */ /* 0x000fe2000370f070 */
[----:B------:R-:W-:-:S12]  /*9220*/  BRA `(.L_x_138) ;  /* 0xffffffa0001c7947 */ /* 0x000fd8000383ffff */
.L_x_65:
[----:B-1----:R-:W-:-:S04]  /*9230*/  MOV R0, UR5 ;  /* 0x0000000500007c02 */ /* 0x002fc80008000f00 */
[----:B------:R1:W2:Y:S03]  /*9240*/  SYNCS.PHASECHK.TRANS64.TRYWAIT P0, [R0+URZ+0x8], R5 ;  /* 0x00000805000075a7 */ /* 0x0002a600080011ff */
[----:B--2---:R-:W-:Y:S05]  /*9250*/  @!P0 NANOSLEEP.SYNCS 0x989680 ;  /* 0x009896800000895d */ /* 0x004fea0003900000 */
[----:B------:R-:W2:Y:S02]  /*9260*/  @!P0 SYNCS.PHASECHK.TRANS64 P0, [R0+URZ+0x8], R5 ;  /* 0x00000805000085a7 */ /* 0x000ea400080010ff */
[----:B--2---:R-:W-:Y:S05]  /*9270*/  @!P0 BRA `(.L_x_65) ;  /* 0xfffffffc00ec8947 */ /* 0x004fea000383ffff */
[----:B------:R-:W-:Y:S05]  /*9280*/  BRA `(.L_x_64) ;  /* 0xffffffa000207947 */ /* 0x000fea000383ffff */
.L_x_66:
[----:B-1----:R1:W2:Y:S02]  /*9290*/  SYNCS.PHASECHK.TRANS64.TRYWAIT P0, [R0+URZ+0x60], R5 ;  /* 0x00006005000075a7 */ /* 0x0022a400080011ff */
[----:B--2---:R-:W-:Y:S05]  /*92a0*/  @!P0 NANOSLEEP.SYNCS 0x989680 ;  /* 0x009896800000895d */ /* 0x004fea0003900000 */
[----:B------:R-:W2:Y:S02]  /*92b0*/  @!P0 SYNCS.PHASECHK.TRANS64 P0, [R0+URZ+0x60], R5 ;  /* 0x00006005000085a7 */ /* 0x000ea400080010ff */
[----:B--2---:R-:W-:Y:S05]  /*92c0*/  @!P0 BRA `(.L_x_66) ;  /* 0xfffffffc00f08947 */ /* 0x004fea000383ffff */
[----:B------:R-:W-:Y:S05]  /*92d0*/  BRA `(.L_x_139) ;  /* 0xffffffa4000c7947 */ /* 0x000fea000383ffff */
.L_x_68:
[----:B------:R-:W-:-:S07]  /*92e0*/  MOV R0, UR31 ;  /* 0x0000001f00007c02 */ /* 0x000fce0008000f00 */
.L_x_140:
[----:B-1----:R1:W2:Y:S02]  /*92f0*/  SYNCS.PHASECHK.TRANS64.TRYWAIT P0, [R0+URZ+0xa0], R5 ;  /* 0x0000a005000075a7 */ /* 0x0022a400080011ff */
[----:B--2---:R-:W-:Y:S05]  /*9300*/  @!P0 NANOSLEEP.SYNCS 0x989680 ;  /* 0x009896800000895d */ /* 0x004fea0003900000 */
[----:B------:R-:W2:Y:S02]  /*9310*/  @!P0 SYNCS.PHASECHK.TRANS64 P0, [R0+URZ+0xa0], R5 ;  /* 0x0000a005000085a7 */ /* 0x000ea400080010ff */
[----:B--2---:R-:W-:Y:S05]  /*9320*/  @!P0 BRA `(.L_x_140) ;  /* 0xfffffffc00f08947 */ /* 0x004fea000383ffff */
[----:B------:R-:W-:Y:S05]  /*9330*/  BRA `(.L_x_141) ;  /* 0xffffffa400587947 */ /* 0x000fea000383ffff */
.L_x_71:
[----:B------:R-:W-:Y:S07]  /*9340*/  MOV R0, UR5 ;  /* 0x0000000500007c02 */ /* 0x000fee0008000f00 */
.L_x_142:
[----:B-1----:R1:W2:Y:S02]  /*9350*/  SYNCS.PHASECHK.TRANS64.TRYWAIT P0, [R0+URZ], R5 ;  /* 0x00000005000075a7 */ /* 0x0022a400080011ff */
[----:B--2---:R-:W-:Y:S05]  /*9360*/  @!P0 NANOSLEEP.SYNCS 0x989680 ;  /* 0x009896800000895d */ /* 0x004fea0003900000 */
[----:B------:R-:W2:Y:S02]  /*9370*/  @!P0 SYNCS.PHASECHK.TRANS64 P0, [R0+URZ], R5 ;  /* 0x00000005000085a7 */ /* 0x000ea400080010ff */
[----:B--2---:R-:W-:Y:S05]  /*9380*/  @!P0 BRA `(.L_x_142) ;  /* 0xfffffffc00f08947 */ /* 0x004fea000383ffff */
[----:B------:R-:W-:Y:S05]  /*9390*/  BRA `(.L_x_70) ;  /* 0xffffffa4006c7947 */ /* 0x000fea000383ffff */
.L_x_75:
[----:B-1----:R-:W-:-:S07]  /*93a0*/  MOV R0, UR4 ;  /* 0x0000000400007c02 */ /* 0x002fce0008000f00 */
.L_x_143:
[----:B-1----:R1:W2:Y:S02]  /*93b0*/  SYNCS.PHASECHK.TRANS64.TRYWAIT P0, [R0+URZ], R3 ;  /* 0x00000003000075a7 */ /* 0x0022a400080011ff */
[----:B--2---:R-:W-:Y:S05]  /*93c0*/  @!P0 NANOSLEEP.SYNCS 0x989680 ;  /* 0x009896800000895d */ /* 0x004fea0003900000 */
[----:B------:R-:W2:Y:S02]  /*93d0*/  @!P0 SYNCS.PHASECHK.TRANS64 P0, [R0+URZ], R3 ;  /* 0x00000003000085a7 */ /* 0x000ea400080010ff */
[----:B--2---:R-:W-:Y:S05]  /*93e0*/  @!P0 BRA `(.L_x_143) ;  /* 0xfffffffc00f08947 */ /* 0x004fea000383ffff */
[----:B------:R-:W-:Y:S05]  /*93f0*/  BRA `(.L_x_144) ;  /* 0xffffffa800607947 */ /* 0x000fea000383ffff */
.L_x_76:
[----:B------:R-:W-:-:S07]  /*9400*/  MOV R0, UR5 ;  /* 0x0000000500007c02 */ /* 0x000fce0008000f00 */
.L_x_145:
[----:B-1----:R1:W2:Y:S02]  /*9410*/  SYNCS.PHASECHK.TRANS64.TRYWAIT P0, [R0+URZ], R3 ;  /* 0x00000003000075a7 */ /* 0x0022a400080011ff */
[----:B--2---:R-:W-:Y:S05]  /*9420*/  @!P0 NANOSLEEP.SYNCS 0x989680 ;  /* 0x009896800000895d */ /* 0x004fea0003900000 */
[----:B------:R-:W2:Y:S02]  /*9430*/  @!P0 SYNCS.PHASECHK.TRANS64 P0, [R0+URZ], R3 ;  /* 0x00000003000085a7 */ /* 0x000ea400080010ff */
[----:B--2---:R-:W-:Y:S05]  /*9440*/  @!P0 BRA `(.L_x_145) ;  /* 0xfffffffc00f08947 */ /* 0x004fea000383ffff */
[----:B------:R-:W-:Y:S05]  /*9450*/  BRA `(.L_x_146) ;  /* 0xffffffa8006c7947 */ /* 0x000fea000383ffff */
.L_x_77:
[----:B------:R-:W-:-:S07]  /*9460*/  MOV R0, UR5 ;  /* 0x0000000500007c02 */ /* 0x000fce0008000f00 */
.L_x_147:
[----:B-1----:R1:W2:Y:S02]  /*9470*/  SYNCS.PHASECHK.TRANS64.TRYWAIT P0, [R0+URZ], R3 ;  /* 0x00000003000075a7 */ /* 0x0022a400080011ff */
[----:B--2---:R-:W-:Y:S05]  /*9480*/  @!P0 NANOSLEEP.SYNCS 0x989680 ;  /* 0x009896800000895d */ /* 0x004fea0003900000 */
[----:B------:R-:W2:Y:S02]  /*9490*/  @!P0 SYNCS.PHASECHK.TRANS64 P0, [R0+URZ], R3 ;  /* 0x00000003000085a7 */ /* 0x000ea400080010ff */
[----:B--2---:R-:W-:Y:S05]  /*94a0*/  @!P0 BRA `(.L_x_147) ;  /* 0xfffffffc00f08947 */ /* 0x004fea000383ffff */
[----:B------:R-:W-:Y:S05]  /*94b0*/  BRA `(.L_x_148) ;  /* 0xffffffa800787947 */ /* 0x000fea000383ffff */
.L_x_80:
[----:B------:R-:W-:-:S07]  /*94c0*/  MOV R0, UR26 ;  /* 0x0000001a00007c02 */ /* 0x000fce0008000f00 */
.L_x_149:
[----:B-1----:R1:W2:Y:S02]  /*94d0*/  SYNCS.PHASECHK.TRANS64.TRYWAIT P1, [R0+URZ+0xe0], R3 ;  /* 0x0000e003000075a7 */ /* 0x0022a400080211ff */
[----:B--2---:R-:W-:Y:S05]  /*94e0*/  @!P1 NANOSLEEP.SYNCS 0x989680 ;  /* 0x009896800000995d */ /* 0x004fea0003900000 */
[----:B------:R-:W2:Y:S02]  /*94f0*/  @!P1 SYNCS.PHASECHK.TRANS64 P1, [R0+URZ+0xe0], R3 ;  /* 0x0000e003000095a7 */ /* 0x000ea400080210ff */
[----:B--2---:R-:W-:Y:S05]  /*9500*/  @!P1 BRA `(.L_x_149) ;  /* 0xfffffffc00f09947 */ /* 0x004fea000383ffff */
[----:B------:R-:W-:Y:S05]  /*9510*/  BRA `(.L_x_150) ;  /* 0xffffffa800c47947 */ /* 0x000fea000383ffff */
.L_x_85:
[----:B--2---:R2:W3:Y:S02]  /*9520*/  SYNCS.PHASECHK.TRANS64.TRYWAIT P0, [R12+URZ+0x60], R9 ;  /* 0x000060090c0075a7 */ /* 0x0044e400080011ff */
[----:B---3--:R-:W-:Y:S05]  /*9530*/  @!P0 NANOSLEEP.SYNCS 0x989680 ;  /* 0x009896800000895d */ /* 0x008fea0003900000 */
[----:B------:R-:W3:Y:S02]  /*9540*/  @!P0 SYNCS.PHASECHK.TRANS64 P0, [R12+URZ+0x60], R9 ;  /* 0x000060090c0085a7 */ /* 0x000ee400080010ff */
[----:B---3--:R-:W-:Y:S05]  /*9550*/  @!P0 BRA `(.L_x_85) ;  /* 0xfffffffc00f08947 */ /* 0x008fea000383ffff */
[----:B------:R-:W-:Y:S05]  /*9560*/  BRA `(.L_x_151) ;  /* 0xffffffac00e87947 */ /* 0x000fea000383ffff */
.L_x_88:
[----:B------:R-:W-:Y:S07]  /*9570*/  MOV R0, UR21 ;  /* 0x0000001500007c02 */ /* 0x000fee0008000f00 */
.L_x_152:
[----:B--2---:R2:W3:Y:S02]  /*9580*/  SYNCS.PHASECHK.TRANS64.TRYWAIT P2, [R0+URZ+0x58], R11 ;  /* 0x0000580b000075a7 */ /* 0x0044e400080411ff */
[----:B---3--:R-:W-:Y:S05]  /*9590*/  @!P2 NANOSLEEP.SYNCS 0x989680 ;  /* 0x009896800000a95d */ /* 0x008fea0003900000 */
[----:B------:R-:W3:Y:S02]  /*95a0*/  @!P2 SYNCS.PHASECHK.TRANS64 P2, [R0+URZ+0x58], R11 ;  /* 0x0000580b0000a5a7 */ /* 0x000ee400080410ff */
[----:B---3--:R-:W-:Y:S05]  /*95b0*/  @!P2 BRA `(.L_x_152) ;  /* 0xfffffffc00f0a947 */ /* 0x008fea000383ffff */
[----:B------:R-:W-:Y:S05]  /*95c0*/  BRA `(.L_x_87) ;  /* 0xffffffb400507947 */ /* 0x000fea000383ffff */
.L_x_91:
[----:B--2---:R-:W-:Y:S07]  /*95d0*/  MOV R0, UR21 ;  /* 0x0000001500007c02 */ /* 0x004fee0008000f00 */
.L_x_153:
[----:B--2---:R2:W3:Y:S02]  /*95e0*/  SYNCS.PHASECHK.TRANS64.TRYWAIT P0, [R0+URZ+0x40], R9 ;  /* 0x00004009000075a7 */ /* 0x0044e400080011ff */
[----:B---3--:R-:W-:Y:S05]  /*95f0*/  @!P0 NANOSLEEP.SYNCS 0x989680 ;  /* 0x009896800000895d */ /* 0x008fea0003900000 */
[----:B------:R-:W3:Y:S02]  /*9600*/  @!P0 SYNCS.PHASECHK.TRANS64 P0, [R0+URZ+0x40], R9 ;  /* 0x00004009000085a7 */ /* 0x000ee400080010ff */
[----:B---3--:R-:W-:Y:S05]  /*9610*/  @!P0 BRA `(.L_x_153) ;  /* 0xfffffffc00f08947 */ /* 0x008fea000383ffff */
[----:B------:R-:W-:Y:S05]  /*9620*/  BRA `(.L_x_154) ;  /* 0xffffffb400ac7947 */ /* 0x000fea000383ffff */
.L_x_92:
[----:B------:R-:W-:Y:S07]  /*9630*/  MOV R0, UR21 ;  /* 0x0000001500007c02 */ /* 0x000fee0008000f00 */
.L_x_155:
[----:B--2---:R2:W3:Y:S02]  /*9640*/  SYNCS.PHASECHK.TRANS64.TRYWAIT P0, [R0+URZ+0x48], R9 ;  /* 0x00004809000075a7 */ /* 0x0044e400080011ff */
[----:B---3--:R-:W-:Y:S05]  /*9650*/  @!P0 NANOSLEEP.SYNCS 0x989680 ;  /* 0x009896800000895d */ /* 0x008fea0003900000 */
[----:B------:R-:W3:Y:S02]  /*9660*/  @!P0 SYNCS.PHASECHK.TRANS64 P0, [R0+URZ+0x48], R9 ;  /* 0x00004809000085a7 */ /* 0x000ee400080010ff */
[----:B---3--:R-:W-:Y:S05]  /*9670*/  @!P0 BRA `(.L_x_155) ;  /* 0xfffffffc00f08947 */ /* 0x008fea000383ffff */
[----:B------:R-:W-:Y:S05]  /*9680*/  BRA `(.L_x_156) ;  /* 0xffffffb400e47947 */ /* 0x000fea000383ffff */
.L_x_94:
[----:B------:R-:W-:-:S07]  /*9690*/  MOV R0, UR21 ;  /* 0x0000001500007c02 */ /* 0x000fce0008000f00 */
.L_x_157:
[----:B---3--:R3:W4:Y:S02]  /*96a0*/  SYNCS.PHASECHK.TRANS64.TRYWAIT P0, [R0+URZ+0x40], R3 ;  /* 0x00004003000075a7 */ /* 0x00872400080011ff */
[----:B----4-:R-:W-:Y:S05]  /*96b0*/  @!P0 NANOSLEEP.SYNCS 0x989680 ;  /* 0x009896800000895d */ /* 0x010fea0003900000 */
[----:B------:R-:W4:Y:S02]  /*96c0*/  @!P0 SYNCS.PHASECHK.TRANS64 P0, [R0+URZ+0x40], R3 ;  /* 0x00004003000085a7 */ /* 0x000f2400080010ff */
[----:B----4-:R-:W-:Y:S05]  /*96d0*/  @!P0 BRA `(.L_x_157) ;  /* 0xfffffffc00f08947 */ /* 0x010fea000383ffff */
[----:B------:R-:W-:Y:S05]  /*96e0*/  BRA `(.L_x_158) ;  /* 0xffffffb800547947 */ /* 0x000fea000383ffff */
.L_x_96:
[----:B-1----:R1:W2:Y:S02]  /*96f0*/  SYNCS.PHASECHK.TRANS64.TRYWAIT P0, [R3+URZ+0x60], R0 ;  /* 0x00006000030075a7 */ /* 0x0022a400080011ff */
[----:B--2---:R-:W-:Y:S05]  /*9700*/  @!P0 NANOSLEEP.SYNCS 0x989680 ;  /* 0x009896800000895d */ /* 0x004fea0003900000 */
[----:B------:R-:W2:Y:S02]  /*9710*/  @!P0 SYNCS.PHASECHK.TRANS64 P0, [R3+URZ+0x60], R0 ;  /* 0x00006000030085a7 */ /* 0x000ea400080010ff */
[----:B--2---:R-:W-:Y:S05]  /*9720*/  @!P0 BRA `(.L_x_96) ;  /* 0xfffffffc00f08947 */ /* 0x004fea000383ffff */
[----:B------:R-:W-:Y:S05]  /*9730*/  BRA `(.L_x_159) ;  /* 0xffffffbc00147947 */ /* 0x000fea000383ffff */
.L_x_107:
[----:B--2---:R2:W1:Y:S02]  /*9740*/  SYNCS.PHASECHK.TRANS64.TRYWAIT P1, [R3+URZ+0x30], R2 ;  /* 0x00003002030075a7 */ /* 0x00446400080211ff */
[----:B-1----:R-:W-:Y:S05]  /*9750*/  @!P1 NANOSLEEP.SYNCS 0x989680 ;  /* 0x009896800000995d */ /* 0x002fea0003900000 */
[----:B------:R-:W1:Y:S02]  /*9760*/  @!P1 SYNCS.PHASECHK.TRANS64 P1, [R3+URZ+0x30], R2 ;  /* 0x00003002030095a7 */ /* 0x000e6400080210ff */
[----:B-1----:R-:W-:Y:S05]  /*9770*/  @!P1 BRA `(.L_x_107) ;  /* 0xfffffffc00f09947 */ /* 0x002fea000383ffff */
[----:B------:R-:W-:Y:S05]  /*9780*/  BRA `(.L_x_106) ;  /* 0xffffffc800947947 */ /* 0x000fea000383ffff */
.L_x_109:
[----:B--2---:R2:W4:Y:S02]  /*9790*/  SYNCS.PHASECHK.TRANS64.TRYWAIT P0, [R161+URZ+0x80], R4 ;  /* 0x00008004a10075a7 */ /* 0x00452400080011ff */
[----:B----4-:R-:W-:Y:S05]  /*97a0*/  @!P0 NANOSLEEP.SYNCS 0x989680 ;  /* 0x009896800000895d */ /* 0x010fea0003900000 */
[----:B------:R-:W4:Y:S02]  /*97b0*/  @!P0 SYNCS.PHASECHK.TRANS64 P0, [R161+URZ+0x80], R4 ;  /* 0x00008004a10085a7 */ /* 0x000f2400080010ff */
[----:B----4-:R-:W-:Y:S05]  /*97c0*/  @!P0 BRA `(.L_x_109) ;  /* 0xfffffffc00f08947 */ /* 0x010fea000383ffff */
[----:B------:R-:W-:Y:S05]  /*97d0*/  BRA `(.L_x_108) ;  /* 0xffffffc800ec7947 */ /* 0x000fea000383ffff */
.L_x_118:
[----:B---3--:R3:W4:Y:S02]  /*97e0*/  SYNCS.PHASECHK.TRANS64.TRYWAIT P0, [R197+URZ+0x30], R2 ;  /* 0x00003002c50075a7 */ /* 0x00872400080011ff */
[----:B----4-:R-:W-:Y:S05]  /*97f0*/  @!P0 NANOSLEEP.SYNCS 0x989680 ;  /* 0x009896800000895d */ /* 0x010fea0003900000 */
[----:B------:R-:W4:Y:S02]  /*9800*/  @!P0 SYNCS.PHASECHK.TRANS64 P0, [R197+URZ+0x30], R2 ;  /* 0x00003002c50085a7 */ /* 0x000f2400080010ff */
[----:B----4-:R-:W-:Y:S05]  /*9810*/  @!P0 BRA `(.L_x_118) ;  /* 0xfffffffc00f08947 */ /* 0x010fea000383ffff */
[----:B------:R-:W-:Y:S05]  /*9820*/  BRA `(.L_x_117) ;  /* 0xffffffdc00fc7947 */ /* 0x000fea000383ffff */
        .weak           $__internal_0_$__cuda_sm10x_tcgen05_guardrail_trap_col_being_dealloced_not_returned_by_alloc
        .type           $__internal_0_$__cuda_sm10x_tcgen05_guardrail_trap_col_being_dealloced_not_returned_by_alloc,@function
        .size           $__internal_0_$__cuda_sm10x_tcgen05_guardrail_trap_col_being_dealloced_not_returned_by_alloc,($__internal_1_$__cuda_sm10x_tcgen05_guardrail_trap_phase_invalid_during_alloc - $__internal_0_$__cuda_sm10x_tcgen05_guardrail_trap_col_being_dealloced_not_returned_by_alloc)
$__internal_0_$__cuda_sm10x_tcgen05_guardrail_trap_col_being_dealloced_not_returned_by_alloc:
[----:B------:R-:W-:Y:S05]  /*9830*/  BPT.TRAP 0x1 ;  /* 0x000000040000795c */ /* 0x000fea0000300000 */
[----:B------:R-:W-:-:S04]  /*9840*/  HFMA2 R3, -RZ, RZ, 0, 0 ;  /* 0x00000000ff037431 */ /* 0x000fc800000001ff */
[----:B------:R-:W-:Y:S05]  /*9850*/  RET.REL.NODEC R2 `(_ZN7cutlass13device_kernelINS_4gemm6kernel13GemmUniversalIN4cute5tupleIJiiiiEEENS1_10collective13CollectiveMmaINS1_35MainloopSm100TmaUmmaWarpSpecializedILi3ELi2ELi4ENS5_IJNS4_1CILi2EEESB_NSA_ILi1EEEEEEEENS5_IJNSA_ILi256EEENSA_ILi128EEESG_EEENS_12float_e5m2_tENS5_IJlSC_lEEESI_SJ_NS4_8TiledMMAINS4_8MMA_AtomIJNS4_10MMA_TraitsINS4_25SM100_MMA_F8F6F4_2x1SM_SSEJSI_SI_fSF_SG_NS4_17integral_constantINS4_4UMMA5MajorELSQ_0EEESR_NSO_INSP_7ScaleInELSS_0EEEST_EEEEEENS4_6LayoutINS5_IJSC_SC_SC_EEENS5_IJNSA_ILi0EEESY_SY_EEEEENS5_IJNS4_10UnderscoreES11_S11_EEEEENS4_28SM100_TMA_2SM_LOAD_MULTICASTENS4_14ComposedLayoutINS4_7SwizzleILi3ELi4ELi3EEENS4_18smem_ptr_flag_bitsILi8EEENSW_INS5_IJNSA_ILi8EEESG_EEENS5_IJSG_SC_EEEEEEEvNS4_8identityENS4_18SM100_TMA_2SM_LOADES1E_vS1F_EENS_8epilogue10collective18CollectiveEpilogueINS1I_23Sm100TmaWarpSpecializedILi2ELi2ELi64ELb0ELb0EEEJNS5_IJSG_SG_SG_EEENS5_IJNSW_ISG_SC_EENSW_INSA_ILi64EEESC_EEEEESI_SJ_SI_SJ_NS1I_6fusion15FusionCallbacksIS1M_NS1S_17LinearCombinationISI_fSI_fLNS_15FloatRoundStyleE2EEES1N_S1R_JEEENS4_5SM1004TMEM4LOAD26SM100_TMEM_LOAD_32dp32b64xENS4_13SM90_TMA_LOADENS15_INS16_ILi2ELi4ELi3EEES19_NSW_INS5_IJS1A_S1P_EEENS5_IJS1P_SC_EEEEEEENS4_39AutoVectorizingCopyWithAssumedAlignmentILi128EEENS4_14SM90_TMA_STOREES27_S29_S29_EEEvvEEEEvNT_6ParamsE) ;  /* 0xffffff6402e87950 */ /* 0x000fea0003c3ffff */
        .weak           $__internal_1_$__cuda_sm10x_tcgen05_guardrail_trap_phase_invalid_during_alloc
        .type           $__internal_1_$__cuda_sm10x_tcgen05_guardrail_trap_phase_invalid_during_alloc,@function
        .size           $__internal_1_$__cuda_sm10x_tcgen05_guardrail_trap_phase_invalid_during_alloc,($__internal_2_$__cuda_sm10x_tcgen05_guardrail_trap_unallocated_columns_being_dealloced - $__internal_1_$__cuda_sm10x_tcgen05_guardrail_trap_phase_invalid_during_alloc)
$__internal_1_$__cuda_sm10x_tcgen05_guardrail_trap_phase_invalid_during_alloc:
[----:B------:R-:W-:Y:S05]  /*9860*/  BPT.TRAP 0x1 ;  /* 0x000000040000795c */ /* 0x000fea0000300000 */
[----:B------:R-:W-:-:S04]  /*9870*/  MOV R5, 0x0 ;  /* 0x0000000000057802 */ /* 0x000fc80000000f00 */
[----:B------:R-:W-:Y:S05]  /*9880*/  RET.REL.NODEC R4 `(_ZN7cutlass13device_kernelINS_4gemm6kernel13GemmUniversalIN4cute5tupleIJiiiiEEENS1_10collective13CollectiveMmaINS1_35MainloopSm100TmaUmmaWarpSpecializedILi3ELi2ELi4ENS5_IJNS4_1CILi2EEESB_NSA_ILi1EEEEEEEENS5_IJNSA_ILi256EEENSA_ILi128EEESG_EEENS_12float_e5m2_tENS5_IJlSC_lEEESI_SJ_NS4_8TiledMMAINS4_8MMA_AtomIJNS4_10MMA_TraitsINS4_25SM100_MMA_F8F6F4_2x1SM_SSEJSI_SI_fSF_SG_NS4_17integral_constantINS4_4UMMA5MajorELSQ_0EEESR_NSO_INSP_7ScaleInELSS_0EEEST_EEEEEENS4_6LayoutINS5_IJSC_SC_SC_EEENS5_IJNSA_ILi0EEESY_SY_EEEEENS5_IJNS4_10UnderscoreES11_S11_EEEEENS4_28SM100_TMA_2SM_LOAD_MULTICASTENS4_14ComposedLayoutINS4_7SwizzleILi3ELi4ELi3EEENS4_18smem_ptr_flag_bitsILi8EEENSW_INS5_IJNSA_ILi8EEESG_EEENS5_IJSG_SC_EEEEEEEvNS4_8identityENS4_18SM100_TMA_2SM_LOADES1E_vS1F_EENS_8epilogue10collective18CollectiveEpilogueINS1I_23Sm100TmaWarpSpecializedILi2ELi2ELi64ELb0ELb0EEEJNS5_IJSG_SG_SG_EEENS5_IJNSW_ISG_SC_EENSW_INSA_ILi64EEESC_EEEEESI_SJ_SI_SJ_NS1I_6fusion15FusionCallbacksIS1M_NS1S_17LinearCombinationISI_fSI_fLNS_15FloatRoundStyleE2EEES1N_S1R_JEEENS4_5SM1004TMEM4LOAD26SM100_TMEM_LOAD_32dp32b64xENS4_13SM90_TMA_LOADENS15_INS16_ILi2ELi4ELi3EEES19_NSW_INS5_IJS1A_S1P_EEENS5_IJS1P_SC_EEEEEEENS4_39AutoVectorizingCopyWithAssumedAlignmentILi128EEENS4_14SM90_TMA_STOREES27_S29_S29_EEEvvEEEEvNT_6ParamsE) ;  /* 0xffffff6404dc7950 */ /* 0x000fea0003c3ffff */
        .weak           $__internal_2_$__cuda_sm10x_tcgen05_guardrail_trap_unallocated_columns_being_dealloced
        .type           $__internal_2_$__cuda_sm10x_tcgen05_guardrail_trap_unallocated_columns_being_dealloced,@function
        .size           $__internal_2_$__cuda_sm10x_tcgen05_guardrail_trap_unallocated_columns_being_dealloced,(.L_x_161 - $__internal_2_$__cuda_sm10x_tcgen05_guardrail_trap_unallocated_columns_being_dealloced)
$__internal_2_$__cuda_sm10x_tcgen05_guardrail_trap_unallocated_columns_being_dealloced:
[----:B------:R-:W-:Y:S05]  /*9890*/  BPT.TRAP 0x1 ;  /* 0x000000040000795c */ /* 0x000fea0000300000 */
[----:B------:R-:W-:-:S04]  /*98a0*/  HFMA2 R3, -RZ, RZ, 0, 0 ;  /* 0x00000000ff037431 */ /* 0x000fc800000001ff */
[----:B------:R-:W-:Y:S05]  /*98b0*/  RET.REL.NODEC R2 `(_ZN7cutlass13device_kernelINS_4gemm6kernel13GemmUniversalIN4cute5tupleIJiiiiEEENS1_10collective13CollectiveMmaINS1_35MainloopSm100TmaUmmaWarpSpecializedILi3ELi2ELi4ENS5_IJNS4_1CILi2EEESB_NSA_ILi1EEEEEEEENS5_IJNSA_ILi256EEENSA_ILi128EEESG_EEENS_12float_e5m2_tENS5_IJlSC_lEEESI_SJ_NS4_8TiledMMAINS4_8MMA_AtomIJNS4_10MMA_TraitsINS4_25SM100_MMA_F8F6F4_2x1SM_SSEJSI_SI_fSF_SG_NS4_17integral_constantINS4_4UMMA5MajorELSQ_0EEESR_NSO_INSP_7ScaleInELSS_0EEEST_EEEEEENS4_6LayoutINS5_IJSC_SC_SC_EEENS5_IJNSA_ILi0EEESY_SY_EEEEENS5_IJNS4_10UnderscoreES11_S11_EEEEENS4_28SM100_TMA_2SM_LOAD_MULTICASTENS4_14ComposedLayoutINS4_7SwizzleILi3ELi4ELi3EEENS4_18smem_ptr_flag_bitsILi8EEENSW_INS5_IJNSA_ILi8EEESG_EEENS5_IJSG_SC_EEEEEEEvNS4_8identityENS4_18SM100_TMA_2SM_LOADES1E_vS1F_EENS_8epilogue10collective18CollectiveEpilogueINS1I_23Sm100TmaWarpSpecializedILi2ELi2ELi64ELb0ELb0EEEJNS5_IJSG_SG_SG_EEENS5_IJNSW_ISG_SC_EENSW_INSA_ILi64EEESC_EEEEESI_SJ_SI_SJ_NS1I_6fusion15FusionCallbacksIS1M_NS1S_17LinearCombinationISI_fSI_fLNS_15FloatRoundStyleE2EEES1N_S1R_JEEENS4_5SM1004TMEM4LOAD26SM100_TMEM_LOAD_32dp32b64xENS4_13SM90_TMA_LOADENS15_INS16_ILi2ELi4ELi3EEES19_NSW_INS5_IJS1A_S1P_EEENS5_IJS1P_SC_EEEEEEENS4_39AutoVectorizingCopyWithAssumedAlignmentILi128EEENS4_14SM90_TMA_STOREES27_S29_S29_EEEvvEEEEvNT_6ParamsE) ;  /* 0xffffff6402d07950 */ /* 0x000fea0003c3ffff */
.L_x_160:
[----:B------:R-:W-:-:S00]  /*98c0*/  BRA `(.L_x_160) ;  /* 0xfffffffc00fc7947 */ /* 0x000fc0000383ffff */
[----:B------:R-:W-:-:S00]  /*98d0*/  NOP ;  /* 0x0000000000007918 */ /* 0x000fc00000000000 */
        /* <DEDUP_REMOVED lines=10> */
.L_x_161:


//--------------------- .nv.global.init           --------------------------
	.section	.nv.global.init,"aw",@progbits
.nv.global.init:
	.type		$str$27,@object
	.size		$str$27,($str$28 - $str$27)
$str$27:
        /*0000*/ 	.byte	0x28, 0x61, 0x64, 0x64, 0x72, 0x65, 0x73, 0x73, 0x20, 0x26, 0x20, 0x6d, 0x61, 0x73, 0x6b, 0x29
        /*0010*/ 	.byte	0x20, 0x3d, 0x3d, 0x20, 0x30, 0x00
	.type		$str$28,@object
	.size		$str$28,($str$26 - $str$28)
$str$28:
        /*0016*/ 	.byte	0x2f, 0x74, 0x6d, 0x70, 0x2f, 0x63, 0x75, 0x74, 0x6c, 0x61, 0x73, 0x73, 0x5f, 0x73, 0x77, 0x65
        /*0026*/ 	.byte	0x65, 0x70, 0x5f, 0x73, 0x72, 0x63, 0x2f, 0x69, 0x6e, 0x63, 0x6c, 0x75, 0x64, 0x65, 0x2f, 0x63
        /*0036*/ 	.byte	0x75, 0x74, 0x65, 0x2f, 0x70, 0x6f, 0x69, 0x6e, 0x74, 0x65, 0x72, 0x5f, 0x66, 0x6c, 0x61, 0x67
        /*0046*/ 	.byte	0x67, 0x65, 0x64, 0x2e, 0x68, 0x70, 0x70, 0x00
	.type		$str$26,@object
	.size		$str$26,($str$25 - $str$26)
$str$26:
        /*004e*/ 	.byte	0x2f, 0x74, 0x6d, 0x70, 0x2f, 0x63, 0x75, 0x74, 0x6c, 0x61, 0x73, 0x73, 0x5f, 0x73, 0x77, 0x65
        /*005e*/ 	.byte	0x65, 0x70, 0x5f, 0x73, 0x72, 0x63, 0x2f, 0x69, 0x6e, 0x63, 0x6c, 0x75, 0x64, 0x65, 0x2f, 0x63
        /*006e*/ 	.byte	0x75, 0x74, 0x65, 0x2f, 0x61, 0x74, 0x6f, 0x6d, 0x2f, 0x63, 0x6f, 0x70, 0x79, 0x5f, 0x74, 0x72
        /*007e*/ 	.byte	0x61, 0x69, 0x74, 0x73, 0x5f, 0x73, 0x6d, 0x31, 0x30, 0x30, 0x2e, 0x68, 0x70, 0x70, 0x00
	.type		$str$25,@object
	.size		$str$25,(__unnamed_1 - $str$25)
$str$25:
        /*008d*/ 	.byte	0x28, 0x28, 0x75, 0x69, 0x6e, 0x74, 0x33, 0x32, 0x5f, 0x74, 0x28, 0x74, 0x68, 0x72, 0x65, 0x61
        /*009d*/ 	.byte	0x64, 0x49, 0x64, 0x78, 0x2e, 0x78, 0x29, 0x20, 0x2f, 0x20, 0x33, 0x32, 0x29, 0x20, 0x25, 0x20
        /*00ad*/ 	.byte	0x34, 0x29, 0x20, 0x3d, 0x3d, 0x20, 0x28, 0x28, 0x28, 0x74, 0x6d, 0x65, 0x6d, 0x5f, 0x61, 0x64
        /*00bd*/ 	.byte	0x64, 0x72, 0x20, 0x3e, 0x3e, 0x20, 0x31, 0x36, 0x29, 0x20, 0x2f, 0x20, 0x33, 0x32, 0x29, 0x20
        /*00cd*/ 	.byte	0x25, 0x20, 0x34, 0x29, 0x00
	.type		__unnamed_1,@object
	.size		__unnamed_1,(__unnamed_2 - __unnamed_1)
__unnamed_1:
        /*00d2*/ 	.byte	0x61, 0x75, 0x74, 0x6f, 0x20, 0x63, 0x75, 0x74, 0x65, 0x3a, 0x3a, 0x61, 0x73, 0x5f, 0x70, 0x6f
        /* <DEDUP_REMOVED lines=24> */
        /*0262*/ 	.byte	0x43, 0x3c, 0x38, 0x31, 0x39, 0x32, 0x3e, 0x3e, 0x3e, 0x3e, 0x5d, 0x00
	.type		__unnamed_2,@object
	.size		__unnamed_2,(.L_2 - __unnamed_2)
__unnamed_2:
        /* <DEDUP_REMOVED lines=42> */
        /*050e*/ 	.byte	0x3e, 0x3e, 0x3e, 0x3e, 0x5d, 0x00
.L_2:


//--------------------- .nv.shared._ZN7cutlass13device_kernelINS_4gemm6kernel13GemmUniversalIN4cute5tupleIJiiiiEEENS1_10collective13CollectiveMmaINS1_35MainloopSm100TmaUmmaWarpSpecializedILi3ELi2ELi4ENS5_IJNS4_1CILi2EEESB_NSA_ILi1EEEEEEEENS5_IJNSA_ILi256EEENSA_ILi128EEESG_EEENS_12float_e5m2_tENS5_IJlSC_lEEESI_SJ_NS4_8TiledMMAINS4_8MMA_AtomIJNS4_10MMA_TraitsINS4_25SM100_MMA_F8F6F4_2x1SM_SSEJSI_SI_fSF_SG_NS4_17integral_constantINS4_4UMMA5MajorELSQ_0EEESR_NSO_INSP_7ScaleInELSS_0EEEST_EEEEEENS4_6LayoutINS5_IJSC_SC_SC_EEENS5_IJNSA_ILi0EEESY_SY_EEEEENS5_IJNS4_10UnderscoreES11_S11_EEEEENS4_28SM100_TMA_2SM_LOAD_MULTICASTENS4_14ComposedLayoutINS4_7SwizzleILi3ELi4ELi3EEENS4_18smem_ptr_flag_bitsILi8EEENSW_INS5_IJNSA_ILi8EEESG_EEENS5_IJSG_SC_EEEEEEEvNS4_8identityENS4_18SM100_TMA_2SM_LOADES1E_vS1F_EENS_8epilogue10collective18CollectiveEpilogueINS1I_23Sm100TmaWarpSpecializedILi2ELi2ELi64ELb0ELb0EEEJNS5_IJSG_SG_SG_EEENS5_IJNSW_ISG_SC_EENSW_INSA_ILi64EEESC_EEEEESI_SJ_SI_SJ_NS1I_6fusion15FusionCallbacksIS1M_NS1S_17LinearCombinationISI_fSI_fLNS_15FloatRoundStyleE2EEES1N_S1R_JEEENS4_5SM1004TMEM4LOAD26SM100_TMEM_LOAD_32dp32b64xENS4_13SM90_TMA_LOADENS15_INS16_ILi2ELi4ELi3EEES19_NSW_INS5_IJS1A_S1P_EEENS5_IJS1P_SC_EEEEEEENS4_39AutoVectorizingCopyWithAssumedAlignmentILi128EEENS4_14SM90_TMA_STOREES27_S29_S29_EEEvvEEEEvNT_6ParamsE --------------------------
	.section	.nv.shared._ZN7cutlass13device_kernelINS_4gemm6kernel13GemmUniversalIN4cute5tupleIJiiiiEEENS1_10collective13CollectiveMmaINS1_35MainloopSm100TmaUmmaWarpSpecializedILi3ELi2ELi4ENS5_IJNS4_1CILi2EEESB_NSA_ILi1EEEEEEEENS5_IJNSA_ILi256EEENSA_ILi128EEESG_EEENS_12float_e5m2_tENS5_IJlSC_lEEESI_SJ_NS4_8TiledMMAINS4_8MMA_AtomIJNS4_10MMA_TraitsINS4_25SM100_MMA_F8F6F4_2x1SM_SSEJSI_SI_fSF_SG_NS4_17integral_constantINS4_4UMMA5MajorELSQ_0EEESR_NSO_INSP_7ScaleInELSS_0EEEST_EEEEEENS4_6LayoutINS5_IJSC_SC_SC_EEENS5_IJNSA_ILi0EEESY_SY_EEEEENS5_IJNS4_10UnderscoreES11_S11_EEEEENS4_28SM100_TMA_2SM_LOAD_MULTICASTENS4_14ComposedLayoutINS4_7SwizzleILi3ELi4ELi3EEENS4_18smem_ptr_flag_bitsILi8EEENSW_INS5_IJNSA_ILi8EEESG_EEENS5_IJSG_SC_EEEEEEEvNS4_8identityENS4_18SM100_TMA_2SM_LOADES1E_vS1F_EENS_8epilogue10collective18CollectiveEpilogueINS1I_23Sm100TmaWarpSpecializedILi2ELi2ELi64ELb0ELb0EEEJNS5_IJSG_SG_SG_EEENS5_IJNSW_ISG_SC_EENSW_INSA_ILi64EEESC_EEEEESI_SJ_SI_SJ_NS1I_6fusion15FusionCallbacksIS1M_NS1S_17LinearCombinationISI_fSI_fLNS_15FloatRoundStyleE2EEES1N_S1R_JEEENS4_5SM1004TMEM4LOAD26SM100_TMEM_LOAD_32dp32b64xENS4_13SM90_TMA_LOADENS15_INS16_ILi2ELi4ELi3EEES19_NSW_INS5_IJS1A_S1P_EEENS5_IJS1P_SC_EEEEEEENS4_39AutoVectorizingCopyWithAssumedAlignmentILi128EEENS4_14SM90_TMA_STOREES27_S29_S29_EEEvvEEEEvNT_6ParamsE,"aw",@nobits
	.sectionflags	@""
	.align	16
	.zero		1024


//--------------------- .nv.shared.reserved.0     --------------------------
	.section	.nv.shared.reserved.0,"aw",@nobits
	.weak		__nv_reservedSMEM_offset_0_alias
	.size		__nv_reservedSMEM_offset_0_alias, 0, 64
	.other		__nv_reservedSMEM_offset_0_alias,@"STO_CUDA_RESERVED_SHARED STV_DEFAULT"
__nv_reservedSMEM_offset_0_alias:
	.zero		0
.nv.shared.reserved.0:
	.zero		64
	.weak		__nv_reservedSMEM_tcgen05_partition
	.type		__nv_reservedSMEM_tcgen05_partition,@object
	.size		__nv_reservedSMEM_tcgen05_partition,(.L_0 - __nv_reservedSMEM_tcgen05_partition)
__nv_reservedSMEM_tcgen05_partition:
	.zero		32
.L_0:


//--------------------- .nv.global                --------------------------
	.section	.nv.global,"aw",@nobits
.nv.global:
	.type		_ZN39_INTERNAL_851c0f73_4_k_cu_a1bd47ef_96934cute1_E,@object
	.size		_ZN39_INTERNAL_851c0f73_4_k_cu_a1bd47ef_96934cute1_E,(_ZN39_INTERNAL_851c0f73_4_k_cu_a1bd47ef_96934cuda3std3__45__cpo6cbeginE - _ZN39_INTERNAL_851c0f73_4_k_cu_a1bd47ef_96934cute1_E)
_ZN39_INTERNAL_851c0f73_4_k_cu_a1bd47ef_96934cute1_E:
	.zero		1
	.type		_ZN39_INTERNAL_851c0f73_4_k_cu_a1bd47ef_96934cuda3std3__45__cpo6cbeginE,@object
	.size		_ZN39_INTERNAL_851c0f73_4_k_cu_a1bd47ef_96934cuda3std3__45__cpo6cbeginE,(_ZN39_INTERNAL_851c0f73_4_k_cu_a1bd47ef_96934cuda3std3__48in_placeE - _ZN39_INTERNAL_851c0f73_4_k_cu_a1bd47ef_96934cuda3std3__45__cpo6cbeginE)
_ZN39_INTERNAL_851c0f73_4_k_cu_a1bd47ef_96934cuda3std3__45__cpo6cbeginE:
	.zero		1
	.type		_ZN39_INTERNAL_851c0f73_4_k_cu_a1bd47ef_96934cuda3std3__48in_placeE,@object
	.size		_ZN39_INTERNAL_851c0f73_4_k_cu_a1bd47ef_96934cuda3std3__48in_placeE,(_ZN39_INTERNAL_851c0f73_4_k_cu_a1bd47ef_96934cuda3std6ranges3__45__cpo9iter_moveE - _ZN39_INTERNAL_851c0f73_4_k_cu_a1bd47ef_96934cuda3std3__48in_placeE)
_ZN39_INTERNAL_851c0f73_4_k_cu_a1bd47ef_96934cuda3std3__48in_placeE:
	.zero		1
	.type		_ZN39_INTERNAL_851c0f73_4_k_cu_a1bd47ef_96934cuda3std6ranges3__45__cpo9iter_moveE,@object
	.size		_ZN39_INTERNAL_851c0f73_4_k_cu_a1bd47ef_96934cuda3std6ranges3__45__cpo9iter_moveE,(_ZN39_INTERNAL_851c0f73_4_k_cu_a1bd47ef_96934cuda3std3__45__cpo5beginE - _ZN39_INTERNAL_851c0f73_4_k_cu_a1bd47ef_96934cuda3std6ranges3__45__cpo9iter_moveE)
_ZN39_INTERNAL_851c0f73_4_k_cu_a1bd47ef_96934cuda3std6ranges3__45__cpo9iter_moveE:
	.zero		1
	.type		_ZN39_INTERNAL_851c0f73_4_k_cu_a1bd47ef_96934cuda3std3__45__cpo5beginE,@object
	.size		_ZN39_INTERNAL_851c0f73_4_k_cu_a1bd47ef_96934cuda3std3__45__cpo5beginE,(_ZN39_INTERNAL_851c0f73_4_k_cu_a1bd47ef_96934cuda3std3__441_GLOBAL__N__851c0f73_4_k_cu_a1bd47ef_96936ignoreE - _ZN39_INTERNAL_851c0f73_4_k_cu_a1bd47ef_96934cuda3std3__45__cpo5beginE)
_ZN39_INTERNAL_851c0f73_4_k_cu_a1bd47ef_96934cuda3std3__45__cpo5beginE:
	.zero		1
	.type		_ZN39_INTERNAL_851c0f73_4_k_cu_a1bd47ef_96934cuda3std3__441_GLOBAL__N__851c0f73_4_k_cu_a1bd47ef_96936ignoreE,@object
	.size		_ZN39_INTERNAL_851c0f73_4_k_cu_a1bd47ef_96934cuda3std3__441_GLOBAL__N__851c0f73_4_k_cu_a1bd47ef_96936ignoreE,(_ZN39_INTERNAL_851c0f73_4_k_cu_a1bd47ef_96934cute7productE - _ZN39_INTERNAL_851c0f73_4_k_cu_a1bd47ef_96934cuda3std3__441_GLOBAL__N__851c0f73_4_k_cu_a1bd47ef_96936ignoreE)
_ZN39_INTERNAL_851c0f73_4_k_cu_a1bd47ef_96934cuda3std3__441_GLOBAL__N__851c0f73_4_k_cu_a1bd47ef_96936ignoreE:
	.zero		1
	.type		_ZN39_INTERNAL_851c0f73_4_k_cu_a1bd47ef_96934cute7productE,@object
	.size		_ZN39_INTERNAL_851c0f73_4_k_cu_a1bd47ef_96934cute7productE,(_ZN39_INTERNAL_851c0f73_4_k_cu_a1bd47ef_96934cuda3std3__45__cpo3endE - _ZN39_INTERNAL_851c0f73_4_k_cu_a1bd47ef_96934cute7productE)
_ZN39_INTERNAL_851c0f73_4_k_cu_a1bd47ef_96934cute7productE:
	.zero		1
	.type		_ZN39_INTERNAL_851c0f73_4_k_cu_a1bd47ef_96934cuda3std3__45__cpo3endE,@object
	.size		_ZN39_INTERNAL_851c0f73_4_k_cu_a1bd47ef_96934cuda3std3__45__cpo3endE,(_ZN39_INTERNAL_851c0f73_4_k_cu_a1bd47ef_96934cuda3std3__419piecewise_constructE - _ZN39_INTERNAL_851c0f73_4_k_cu_a1bd47ef_96934cuda3std3__45__cpo3endE)
_ZN39_INTERNAL_851c0f73_4_k_cu_a1bd47ef_96934cuda3std3__45__cpo3endE:
	.zero		1
	.type		_ZN39_INTERNAL_851c0f73_4_k_cu_a1bd47ef_96934cuda3std3__419piecewise_constructE,@object
	.size		_ZN39_INTERNAL_851c0f73_4_k_cu_a1bd47ef_96934cuda3std3__419piecewise_constructE,(_ZN39_INTERNAL_851c0f73_4_k_cu_a1bd47ef_96934cuda3std3__45__cpo4cendE - _ZN39_INTERNAL_851c0f73_4_k_cu_a1bd47ef_96934cuda3std3__419piecewise_constructE)
_ZN39_INTERNAL_851c0f73_4_k_cu_a1bd47ef_96934cuda3std3__419piecewise_constructE:
	.zero		1
	.type		_ZN39_INTERNAL_851c0f73_4_k_cu_a1bd47ef_96934cuda3std3__45__cpo4cendE,@object
	.size		_ZN39_INTERNAL_851c0f73_4_k_cu_a1bd47ef_96934cuda3std3__45__cpo4cendE,(_ZN39_INTERNAL_851c0f73_4_k_cu_a1bd47ef_96934cuda3std6ranges3__45__cpo4swapE - _ZN39_INTERNAL_851c0f73_4_k_cu_a1bd47ef_96934cuda3std3__45__cpo4cendE)
_ZN39_INTERNAL_851c0f73_4_k_cu_a1bd47ef_96934cuda3std3__45__cpo4cendE:
	.zero		1
	.type		_ZN39_INTERNAL_851c0f73_4_k_cu_a1bd47ef_96934cuda3std6ranges3__45__cpo4swapE,@object
	.size		_ZN39_INTERNAL_851c0f73_4_k_cu_a1bd47ef_96934cuda3std6ranges3__45__cpo4swapE,(.L_10 - _ZN39_INTERNAL_851c0f73_4_k_cu_a1bd47ef_96934cuda3std6ranges3__45__cpo4swapE)
_ZN39_INTERNAL_851c0f73_4_k_cu_a1bd47ef_96934cuda3std6ranges3__45__cpo4swapE:
	.zero		1
.L_10:


//--------------------- .nv.constant0._ZN7cutlass13device_kernelINS_4gemm6kernel13GemmUniversalIN4cute5tupleIJiiiiEEENS1_10collective13CollectiveMmaINS1_35MainloopSm100TmaUmmaWarpSpecializedILi3ELi2ELi4ENS5_IJNS4_1CILi2EEESB_NSA_ILi1EEEEEEEENS5_IJNSA_ILi256EEENSA_ILi128EEESG_EEENS_12float_e5m2_tENS5_IJlSC_lEEESI_SJ_NS4_8TiledMMAINS4_8MMA_AtomIJNS4_10MMA_TraitsINS4_25SM100_MMA_F8F6F4_2x1SM_SSEJSI_SI_fSF_SG_NS4_17integral_constantINS4_4UMMA5MajorELSQ_0EEESR_NSO_INSP_7ScaleInELSS_0EEEST_EEEEEENS4_6LayoutINS5_IJSC_SC_SC_EEENS5_IJNSA_ILi0EEESY_SY_EEEEENS5_IJNS4_10UnderscoreES11_S11_EEEEENS4_28SM100_TMA_2SM_LOAD_MULTICASTENS4_14ComposedLayoutINS4_7SwizzleILi3ELi4ELi3EEENS4_18smem_ptr_flag_bitsILi8EEENSW_INS5_IJNSA_ILi8EEESG_EEENS5_IJSG_SC_EEEEEEEvNS4_8identityENS4_18SM100_TMA_2SM_LOADES1E_vS1F_EENS_8epilogue10collective18CollectiveEpilogueINS1I_23Sm100TmaWarpSpecializedILi2ELi2ELi64ELb0ELb0EEEJNS5_IJSG_SG_SG_EEENS5_IJNSW_ISG_SC_EENSW_INSA_ILi64EEESC_EEEEESI_SJ_SI_SJ_NS1I_6fusion15FusionCallbacksIS1M_NS1S_17LinearCombinationISI_fSI_fLNS_15FloatRoundStyleE2EEES1N_S1R_JEEENS4_5SM1004TMEM4LOAD26SM100_TMEM_LOAD_32dp32b64xENS4_13SM90_TMA_LOADENS15_INS16_ILi2ELi4ELi3EEES19_NSW_INS5_IJS1A_S1P_EEENS5_IJS1P_SC_EEEEEEENS4_39AutoVectorizingCopyWithAssumedAlignmentILi128EEENS4_14SM90_TMA_STOREES27_S29_S29_EEEvvEEEEvNT_6ParamsE --------------------------
	.section	.nv.constant0._ZN7cutlass13device_kernelINS_4gemm6kernel13GemmUniversalIN4cute5tupleIJiiiiEEENS1_10collective13CollectiveMmaINS1_35MainloopSm100TmaUmmaWarpSpecializedILi3ELi2ELi4ENS5_IJNS4_1CILi2EEESB_NSA_ILi1EEEEEEEENS5_IJNSA_ILi256EEENSA_ILi128EEESG_EEENS_12float_e5m2_tENS5_IJlSC_lEEESI_SJ_NS4_8TiledMMAINS4_8MMA_AtomIJNS4_10MMA_TraitsINS4_25SM100_MMA_F8F6F4_2x1SM_SSEJSI_SI_fSF_SG_NS4_17integral_constantINS4_4UMMA5MajorELSQ_0EEESR_NSO_INSP_7ScaleInELSS_0EEEST_EEEEEENS4_6LayoutINS5_IJSC_SC_SC_EEENS5_IJNSA_ILi0EEESY_SY_EEEEENS5_IJNS4_10UnderscoreES11_S11_EEEEENS4_28SM100_TMA_2SM_LOAD_MULTICASTENS4_14ComposedLayoutINS4_7SwizzleILi3ELi4ELi3EEENS4_18smem_ptr_flag_bitsILi8EEENSW_INS5_IJNSA_ILi8EEESG_EEENS5_IJSG_SC_EEEEEEEvNS4_8identityENS4_18SM100_TMA_2SM_LOADES1E_vS1F_EENS_8epilogue10collective18CollectiveEpilogueINS1I_23Sm100TmaWarpSpecializedILi2ELi2ELi64ELb0ELb0EEEJNS5_IJSG_SG_SG_EEENS5_IJNSW_ISG_SC_EENSW_INSA_ILi64EEESC_EEEEESI_SJ_SI_SJ_NS1I_6fusion15FusionCallbacksIS1M_NS1S_17LinearCombinationISI_fSI_fLNS_15FloatRoundStyleE2EEES1N_S1R_JEEENS4_5SM1004TMEM4LOAD26SM100_TMEM_LOAD_32dp32b64xENS4_13SM90_TMA_LOADENS15_INS16_ILi2ELi4ELi3EEES19_NSW_INS5_IJS1A_S1P_EEENS5_IJS1P_SC_EEEEEEENS4_39AutoVectorizingCopyWithAssumedAlignmentILi128EEENS4_14SM90_TMA_STOREES27_S29_S29_EEEvvEEEEvNT_6ParamsE,"a",@progbits
	.sectionflags	@""
	.align	4
.nv.constant0._ZN7cutlass13device_kernelINS_4gemm6kernel13GemmUniversalIN4cute5tupleIJiiiiEEENS1_10collective13CollectiveMmaINS1_35MainloopSm100TmaUmmaWarpSpecializedILi3ELi2ELi4ENS5_IJNS4_1CILi2EEESB_NSA_ILi1EEEEEEEENS5_IJNSA_ILi256EEENSA_ILi128EEESG_EEENS_12float_e5m2_tENS5_IJlSC_lEEESI_SJ_NS4_8TiledMMAINS4_8MMA_AtomIJNS4_10MMA_TraitsINS4_25SM100_MMA_F8F6F4_2x1SM_SSEJSI_SI_fSF_SG_NS4_17integral_constantINS4_4UMMA5MajorELSQ_0EEESR_NSO_INSP_7ScaleInELSS_0EEEST_EEEEEENS4_6LayoutINS5_IJSC_SC_SC_EEENS5_IJNSA_ILi0EEESY_SY_EEEEENS5_IJNS4_10UnderscoreES11_S11_EEEEENS4_28SM100_TMA_2SM_LOAD_MULTICASTENS4_14ComposedLayoutINS4_7SwizzleILi3ELi4ELi3EEENS4_18smem_ptr_flag_bitsILi8EEENSW_INS5_IJNSA_ILi8EEESG_EEENS5_IJSG_SC_EEEEEEEvNS4_8identityENS4_18SM100_TMA_2SM_LOADES1E_vS1F_EENS_8epilogue10collective18CollectiveEpilogueINS1I_23Sm100TmaWarpSpecializedILi2ELi2ELi64ELb0ELb0EEEJNS5_IJSG_SG_SG_EEENS5_IJNSW_ISG_SC_EENSW_INSA_ILi64EEESC_EEEEESI_SJ_SI_SJ_NS1I_6fusion15FusionCallbacksIS1M_NS1S_17LinearCombinationISI_fSI_fLNS_15FloatRoundStyleE2EEES1N_S1R_JEEENS4_5SM1004TMEM4LOAD26SM100_TMEM_LOAD_32dp32b64xENS4_13SM90_TMA_LOADENS15_INS16_ILi2ELi4ELi3EEES19_NSW_INS5_IJS1A_S1P_EEENS5_IJS1P_SC_EEEEEEENS4_39AutoVectorizingCopyWithAssumedAlignmentILi128EEENS4_14SM90_TMA_STOREES27_S29_S29_EEEvvEEEEvNT_6ParamsE:
	.zero		2944


//--------------------- SYMBOLS --------------------------

	.type		.nv.reservedSmem.offset0,@object
	.size		.nv.reservedSmem.offset0,0x4
	.type		.nv.reservedSmem.cap,@object
	.size		.nv.reservedSmem.cap,0x4
	.type		__assertfail,@function
